	.target	sm_100a

	.elftype	@"ET_EXEC"


//--------------------- .note.nv.tkinfo           --------------------------
	.section	.note.nv.tkinfo,"",@"SHT_NOTE"
	.sectionflags	@"SHF_NOTE_NV_TKINFO"
	.tkinfo
        /*0018*/ 	.word	0x00000002
        /*0030*/ 	.string	""
        /*0030*/ 	.string	"ptxas"
        /*0030*/ 	.string	"Cuda compilation tools, release 13.0, V13.0.88"
        /*0030*/ 	.string	"Build cuda_13.0.r13.0/compiler.36424714_0"
        /*0030*/ 	.string	"-arch sm_100a -m 64 "



//--------------------- .note.nv.cuinfo           --------------------------
	.section	.note.nv.cuinfo,"",@"SHT_NOTE"
	.sectionflags	@"SHF_NOTE_NV_CUINFO"
        /*0018*/ 	.short	0x0002
        /*001a*/ 	.short	0x0064
        /*001c*/ 	.short	0x0082
	.zero		2


//--------------------- .nv.info                  --------------------------
	.section	.nv.info,"",@"SHT_CUDA_INFO"
	.align	4


	//----- nvinfo : EIATTR_REGCOUNT
	.align		4
        /*0000*/ 	.byte	0x04, 0x2f
        /*0002*/ 	.short	(.L_19 - .L_18)
	.align		4
.L_18:
        /*0004*/ 	.word	index@(_ZN7cutlass13device_kernelINS_4gemm6kernel13GemmUniversalIN4cute5tupleIJiiiiEEENS1_10collective13CollectiveMmaINS1_35MainloopSm100TmaUmmaWarpSpecializedILi12ELi2ELi4ENS5_IJNS4_1CILi2EEENSA_ILi1EEESC_EEEEENS5_IJNSA_ILi128EEESF_NSA_ILi32EEEEEENS_10tfloat32_tENS5_IJlSC_lEEESI_SJ_NS4_8TiledMMAINS4_8MMA_AtomIJNS4_23SM100_MMA_TF32_2x1SM_SSISI_SI_fLi128ELi128ELNS4_4UMMA5MajorE0ELSO_0ELNSN_7ScaleInE0ELSP_0EEEEEENS4_6LayoutINS5_IJSC_SC_SC_EEENS5_IJNSA_ILi0EEESU_SU_EEEEENS5_IJNS4_10UnderscoreESX_SX_EEEEENS4_18SM100_TMA_2SM_LOADENS4_14ComposedLayoutINS4_7SwizzleILi3ELi4ELi3EEENS4_18smem_ptr_flag_bitsILi32EEENSS_INS5_IJNSA_ILi8EEESG_EEENS5_IJSG_SC_EEEEEEEvNS4_8identityES10_S1A_vS1B_EENS_8epilogue10collective18CollectiveEpilogueINS1D_23Sm100TmaWarpSpecializedILi4ELi2ELi16ELb1ELb0EEEJNS5_IJNSA_ILi64EEESF_SG_EEENS5_IJNSS_IS1I_SC_EENSS_INS5_IJNSA_ILi16EEESB_EEENS5_IJSC_S1I_EEEEEEEESI_SJ_SI_SJ_NS1D_6fusion15FusionCallbacksIS1H_NS1Q_17LinearCombinationISI_fSI_fLNS_15FloatRoundStyleE2EEES1J_S1P_JEEENS4_5SM1004TMEM4LOAD26SM100_TMEM_LOAD_32dp32b16xENS4_13SM90_TMA_LOADENS11_INS12_ILi2ELi4ELi3EEES15_NSS_INS5_IJS16_S1L_EEENS5_IJS1L_SC_EEEEEEENS4_39AutoVectorizingCopyWithAssumedAlignmentILi128EEENS4_14SM90_TMA_STOREES25_S27_S27_EEEvvEEEEvNT_6ParamsE)
        /*0008*/ 	.word	0x00000060


	//----- nvinfo : EIATTR_FRAME_SIZE
	.align		4
.L_19:
        /*000c*/ 	.byte	0x04, 0x11
        /*000e*/ 	.short	(.L_21 - .L_20)
	.align		4
.L_20:
        /*0010*/ 	.word	index@($__internal_2_$__cuda_sm10x_tcgen05_guardrail_trap_unallocated_columns_being_dealloced)
        /*0014*/ 	.word	0x00000000


	//----- nvinfo : EIATTR_FRAME_SIZE
	.align		4
.L_21:
        /*0018*/ 	.byte	0x04, 0x11
        /*001a*/ 	.short	(.L_23 - .L_22)
	.align		4
.L_22:
        /*001c*/ 	.word	index@($__internal_1_$__cuda_sm10x_tcgen05_guardrail_trap_phase_invalid_during_alloc)
        /*0020*/ 	.word	0x00000000


	//----- nvinfo : EIATTR_FRAME_SIZE
	.align		4
.L_23:
        /*0024*/ 	.byte	0x04, 0x11
        /*0026*/ 	.short	(.L_25 - .L_24)
	.align		4
.L_24:
        /*0028*/ 	.word	index@($__internal_0_$__cuda_sm10x_tcgen05_guardrail_trap_col_being_dealloced_not_returned_by_alloc)
        /*002c*/ 	.word	0x00000000


	//----- nvinfo : EIATTR_FRAME_SIZE
	.align		4
.L_25:
        /*0030*/ 	.byte	0x04, 0x11
        /*0032*/ 	.short	(.L_27 - .L_26)
	.align		4
.L_26:
        /*0034*/ 	.word	index@(_ZN7cutlass13device_kernelINS_4gemm6kernel13GemmUniversalIN4cute5tupleIJiiiiEEENS1_10collective13CollectiveMmaINS1_35MainloopSm100TmaUmmaWarpSpecializedILi12ELi2ELi4ENS5_IJNS4_1CILi2EEENSA_ILi1EEESC_EEEEENS5_IJNSA_ILi128EEESF_NSA_ILi32EEEEEENS_10tfloat32_tENS5_IJlSC_lEEESI_SJ_NS4_8TiledMMAINS4_8MMA_AtomIJNS4_23SM100_MMA_TF32_2x1SM_SSISI_SI_fLi128ELi128ELNS4_4UMMA5MajorE0ELSO_0ELNSN_7ScaleInE0ELSP_0EEEEEENS4_6LayoutINS5_IJSC_SC_SC_EEENS5_IJNSA_ILi0EEESU_SU_EEEEENS5_IJNS4_10UnderscoreESX_SX_EEEEENS4_18SM100_TMA_2SM_LOADENS4_14ComposedLayoutINS4_7SwizzleILi3ELi4ELi3EEENS4_18smem_ptr_flag_bitsILi32EEENSS_INS5_IJNSA_ILi8EEESG_EEENS5_IJSG_SC_EEEEEEEvNS4_8identityES10_S1A_vS1B_EENS_8epilogue10collective18CollectiveEpilogueINS1D_23Sm100TmaWarpSpecializedILi4ELi2ELi16ELb1ELb0EEEJNS5_IJNSA_ILi64EEESF_SG_EEENS5_IJNSS_IS1I_SC_EENSS_INS5_IJNSA_ILi16EEESB_EEENS5_IJSC_S1I_EEEEEEEESI_SJ_SI_SJ_NS1D_6fusion15FusionCallbacksIS1H_NS1Q_17LinearCombinationISI_fSI_fLNS_15FloatRoundStyleE2EEES1J_S1P_JEEENS4_5SM1004TMEM4LOAD26SM100_TMEM_LOAD_32dp32b16xENS4_13SM90_TMA_LOADENS11_INS12_ILi2ELi4ELi3EEES15_NSS_INS5_IJS16_S1L_EEENS5_IJS1L_SC_EEEEEEENS4_39AutoVectorizingCopyWithAssumedAlignmentILi128EEENS4_14SM90_TMA_STOREES25_S27_S27_EEEvvEEEEvNT_6ParamsE)
        /*0038*/ 	.word	0x00000000


	//----- nvinfo : EIATTR_MIN_STACK_SIZE
	.align		4
.L_27:
        /*003c*/ 	.byte	0x04, 0x12
        /*003e*/ 	.short	(.L_29 - .L_28)
	.align		4
.L_28:
        /*0040*/ 	.word	index@(_ZN7cutlass13device_kernelINS_4gemm6kernel13GemmUniversalIN4cute5tupleIJiiiiEEENS1_10collective13CollectiveMmaINS1_35MainloopSm100TmaUmmaWarpSpecializedILi12ELi2ELi4ENS5_IJNS4_1CILi2EEENSA_ILi1EEESC_EEEEENS5_IJNSA_ILi128EEESF_NSA_ILi32EEEEEENS_10tfloat32_tENS5_IJlSC_lEEESI_SJ_NS4_8TiledMMAINS4_8MMA_AtomIJNS4_23SM100_MMA_TF32_2x1SM_SSISI_SI_fLi128ELi128ELNS4_4UMMA5MajorE0ELSO_0ELNSN_7ScaleInE0ELSP_0EEEEEENS4_6LayoutINS5_IJSC_SC_SC_EEENS5_IJNSA_ILi0EEESU_SU_EEEEENS5_IJNS4_10UnderscoreESX_SX_EEEEENS4_18SM100_TMA_2SM_LOADENS4_14ComposedLayoutINS4_7SwizzleILi3ELi4ELi3EEENS4_18smem_ptr_flag_bitsILi32EEENSS_INS5_IJNSA_ILi8EEESG_EEENS5_IJSG_SC_EEEEEEEvNS4_8identityES10_S1A_vS1B_EENS_8epilogue10collective18CollectiveEpilogueINS1D_23Sm100TmaWarpSpecializedILi4ELi2ELi16ELb1ELb0EEEJNS5_IJNSA_ILi64EEESF_SG_EEENS5_IJNSS_IS1I_SC_EENSS_INS5_IJNSA_ILi16EEESB_EEENS5_IJSC_S1I_EEEEEEEESI_SJ_SI_SJ_NS1D_6fusion15FusionCallbacksIS1H_NS1Q_17LinearCombinationISI_fSI_fLNS_15FloatRoundStyleE2EEES1J_S1P_JEEENS4_5SM1004TMEM4LOAD26SM100_TMEM_LOAD_32dp32b16xENS4_13SM90_TMA_LOADENS11_INS12_ILi2ELi4ELi3EEES15_NSS_INS5_IJS16_S1L_EEENS5_IJS1L_SC_EEEEEEENS4_39AutoVectorizingCopyWithAssumedAlignmentILi128EEENS4_14SM90_TMA_STOREES25_S27_S27_EEEvvEEEEvNT_6ParamsE)
        /*0044*/ 	.word	0x00000000
.L_29:


//--------------------- .nv.compat                --------------------------
	.section	.nv.compat,"",@"SHT_CUDA_COMPAT_INFO"
	.align	4
        /*0000*/ 	.byte	0x02, 0x09, 0x01, 0x00, 0x02, 0x02, 0x02, 0x00, 0x02, 0x05, 0x05, 0x00, 0x03, 0x07, 0x01, 0x01
        /*0010*/ 	.byte	0x02, 0x03, 0x01, 0x00, 0x02, 0x06, 0x01, 0x00, 0x04, 0x0b, 0x08, 0x00, 0x09, 0x00, 0x00, 0x00
        /*0020*/ 	.byte	0x00, 0x00, 0x00, 0x00


//--------------------- .nv.info._ZN7cutlass13device_kernelINS_4gemm6kernel13GemmUniversalIN4cute5tupleIJiiiiEEENS1_10collective13CollectiveMmaINS1_35MainloopSm100TmaUmmaWarpSpecializedILi12ELi2ELi4ENS5_IJNS4_1CILi2EEENSA_ILi1EEESC_EEEEENS5_IJNSA_ILi128EEESF_NSA_ILi32EEEEEENS_10tfloat32_tENS5_IJlSC_lEEESI_SJ_NS4_8TiledMMAINS4_8MMA_AtomIJNS4_23SM100_MMA_TF32_2x1SM_SSISI_SI_fLi128ELi128ELNS4_4UMMA5MajorE0ELSO_0ELNSN_7ScaleInE0ELSP_0EEEEEENS4_6LayoutINS5_IJSC_SC_SC_EEENS5_IJNSA_ILi0EEESU_SU_EEEEENS5_IJNS4_10UnderscoreESX_SX_EEEEENS4_18SM100_TMA_2SM_LOADENS4_14ComposedLayoutINS4_7SwizzleILi3ELi4ELi3EEENS4_18smem_ptr_flag_bitsILi32EEENSS_INS5_IJNSA_ILi8EEESG_EEENS5_IJSG_SC_EEEEEEEvNS4_8identityES10_S1A_vS1B_EENS_8epilogue10collective18CollectiveEpilogueINS1D_23Sm100TmaWarpSpecializedILi4ELi2ELi16ELb1ELb0EEEJNS5_IJNSA_ILi64EEESF_SG_EEENS5_IJNSS_IS1I_SC_EENSS_INS5_IJNSA_ILi16EEESB_EEENS5_IJSC_S1I_EEEEEEEESI_SJ_SI_SJ_NS1D_6fusion15FusionCallbacksIS1H_NS1Q_17LinearCombinationISI_fSI_fLNS_15FloatRoundStyleE2EEES1J_S1P_JEEENS4_5SM1004TMEM4LOAD26SM100_TMEM_LOAD_32dp32b16xENS4_13SM90_TMA_LOADENS11_INS12_ILi2ELi4ELi3EEES15_NSS_INS5_IJS16_S1L_EEENS5_IJS1L_SC_EEEEEEENS4_39AutoVectorizingCopyWithAssumedAlignmentILi128EEENS4_14SM90_TMA_STOREES25_S27_S27_EEEvvEEEEvNT_6ParamsE --------------------------
	.section	.nv.info._ZN7cutlass13device_kernelINS_4gemm6kernel13GemmUniversalIN4cute5tupleIJiiiiEEENS1_10collective13CollectiveMmaINS1_35MainloopSm100TmaUmmaWarpSpecializedILi12ELi2ELi4ENS5_IJNS4_1CILi2EEENSA_ILi1EEESC_EEEEENS5_IJNSA_ILi128EEESF_NSA_ILi32EEEEEENS_10tfloat32_tENS5_IJlSC_lEEESI_SJ_NS4_8TiledMMAINS4_8MMA_AtomIJNS4_23SM100_MMA_TF32_2x1SM_SSISI_SI_fLi128ELi128ELNS4_4UMMA5MajorE0ELSO_0ELNSN_7ScaleInE0ELSP_0EEEEEENS4_6LayoutINS5_IJSC_SC_SC_EEENS5_IJNSA_ILi0EEESU_SU_EEEEENS5_IJNS4_10UnderscoreESX_SX_EEEEENS4_18SM100_TMA_2SM_LOADENS4_14ComposedLayoutINS4_7SwizzleILi3ELi4ELi3EEENS4_18smem_ptr_flag_bitsILi32EEENSS_INS5_IJNSA_ILi8EEESG_EEENS5_IJSG_SC_EEEEEEEvNS4_8identityES10_S1A_vS1B_EENS_8epilogue10collective18CollectiveEpilogueINS1D_23Sm100TmaWarpSpecializedILi4ELi2ELi16ELb1ELb0EEEJNS5_IJNSA_ILi64EEESF_SG_EEENS5_IJNSS_IS1I_SC_EENSS_INS5_IJNSA_ILi16EEESB_EEENS5_IJSC_S1I_EEEEEEEESI_SJ_SI_SJ_NS1D_6fusion15FusionCallbacksIS1H_NS1Q_17LinearCombinationISI_fSI_fLNS_15FloatRoundStyleE2EEES1J_S1P_JEEENS4_5SM1004TMEM4LOAD26SM100_TMEM_LOAD_32dp32b16xENS4_13SM90_TMA_LOADENS11_INS12_ILi2ELi4ELi3EEES15_NSS_INS5_IJS16_S1L_EEENS5_IJS1L_SC_EEEEEEENS4_39AutoVectorizingCopyWithAssumedAlignmentILi128EEENS4_14SM90_TMA_STOREES25_S27_S27_EEEvvEEEEvNT_6ParamsE,"",@"SHT_CUDA_INFO"
	.sectionflags	@""
	.align	4


	//----- nvinfo : EIATTR_CUDA_API_VERSION
	.align		4
        /*0000*/ 	.byte	0x04, 0x37
        /*0002*/ 	.short	(.L_31 - .L_30)
.L_30:
        /*0004*/ 	.word	0x00000082


	//----- nvinfo : EIATTR_KPARAM_INFO
	.align		4
.L_31:
        /*0008*/ 	.byte	0x04, 0x17
        /*000a*/ 	.short	(.L_33 - .L_32)
.L_32:
        /*000c*/ 	.word	0x00000000
        /*0010*/ 	.short	0x0000
        /*0012*/ 	.short	0x0000
        /*0014*/ 	.byte	0x00, 0xf0, 0x01, 0x20


	//----- nvinfo : EIATTR_AT_ENTRY_FRAGMENTS
	.align		4
.L_33:
        /*0018*/ 	.byte	0x04, 0x4f
        /*001a*/ 	.short	(.L_35 - .L_34)


	//   ....[0]....
.L_34:
        /*001c*/ 	.word	0x00000007


	//----- nvinfo : EIATTR_RESERVED_SMEM_USED
	.align		4
.L_35:
        /*0020*/ 	.byte	0x01, 0x41
	.zero		2


	//----- nvinfo : EIATTR_SPARSE_MMA_MASK
	.align		4
        /*0024*/ 	.byte	0x03, 0x50
        /*0026*/ 	.short	0x0000


	//----- nvinfo : EIATTR_TCGEN05_2CTA_USED
	.align		4
        /*0028*/ 	.byte	0x01, 0x52
	.zero		2


	//----- nvinfo : EIATTR_MAXREG_COUNT
	.align		4
        /*002c*/ 	.byte	0x03, 0x1b
        /*002e*/ 	.short	0x00ff


	//----- nvinfo : EIATTR_NUM_BARRIERS
	.align		4
        /*0030*/ 	.byte	0x02, 0x4c
        /*0032*/ 	.byte	0x07
	.zero		1


	//----- nvinfo : EIATTR_EXTERNS
	.align		4
        /*0034*/ 	.byte	0x04, 0x0f
        /*0036*/ 	.short	(.L_37 - .L_36)


	//   ....[0]....
	.align		4
.L_36:
        /*0038*/ 	.word	index@(__assertfail)


	//----- nvinfo : EIATTR_MERCURY_ISA_VERSION
	.align		4
.L_37:
        /*003c*/ 	.byte	0x03, 0x5f
        /*003e*/ 	.short	0x0101


	//----- nvinfo : EIATTR_INT_WARP_WIDE_INSTR_OFFSETS
	.align		4
        /*0040*/ 	.byte	0x04, 0x31
        /*0042*/ 	.short	(.L_39 - .L_38)


	//   ....[0]....
.L_38:
        /*0044*/ 	.word	0x00000e40


	//   ....[1]....
        /*0048*/ 	.word	0x00000ee0


	//   ....[2]....
        /*004c*/ 	.word	0x00002210


	//   ....[3]....
        /*0050*/ 	.word	0x00004570


	//   ....[4]....
        /*0054*/ 	.word	0x00004590


	//   ....[5]....
        /*0058*/ 	.word	0x000045c0


	//   ....[6]....
        /*005c*/ 	.word	0x00004f00


	//   ....[7]....
        /*0060*/ 	.word	0x00004f20


	//   ....[8]....
        /*0064*/ 	.word	0x00005010


	//   ....[9]....
        /*0068*/ 	.word	0x000050d0


	//   ....[10]....
        /*006c*/ 	.word	0x000050f0


	//   ....[11]....
        /*0070*/ 	.word	0x000051e0


	//   ....[12]....
        /*0074*/ 	.word	0x000052b0


	//   ....[13]....
        /*0078*/ 	.word	0x000052d0


	//   ....[14]....
        /*007c*/ 	.word	0x00005400


	//   ....[15]....
        /*0080*/ 	.word	0x00005580


	//   ....[16]....
        /*0084*/ 	.word	0x00005590


	//   ....[17]....
        /*0088*/ 	.word	0x00005720


	//----- nvinfo : EIATTR_COOP_GROUP_MASK_REGIDS
	.align		4
.L_39:
        /*008c*/ 	.byte	0x04, 0x29
        /*008e*/ 	.short	(.L_41 - .L_40)


	//   ....[0]....
.L_40:
        /*0090*/ 	.word	0xffffffff


	//   ....[1]....
        /*0094*/ 	.word	0xffffffff


	//   ....[2]....
        /*0098*/ 	.word	0xffffffff


	//   ....[3]....
        /*009c*/ 	.word	0xffffffff


	//   ....[4]....
        /*00a0*/ 	.word	0xffffffff


	//   ....[5]....
        /*00a4*/ 	.word	0xffffffff


	//   ....[6]....
        /*00a8*/ 	.word	0xffffffff


	//   ....[7]....
        /*00ac*/ 	.word	0xffffffff


	//   ....[8]....
        /*00b0*/ 	.word	0xffffffff


	//   ....[9]....
        /*00b4*/ 	.word	0xffffffff


	//   ....[10]....
        /*00b8*/ 	.word	0xffffffff


	//   ....[11]....
        /*00bc*/ 	.word	0xffffffff


	//   ....[12]....
        /*00c0*/ 	.word	0xffffffff


	//   ....[13]....
        /*00c4*/ 	.word	0xffffffff


	//----- nvinfo : EIATTR_COOP_GROUP_INSTR_OFFSETS
	.align		4
.L_41:
        /*00c8*/ 	.byte	0x04, 0x28
        /*00ca*/ 	.short	(.L_43 - .L_42)


	//   ....[0]....
.L_42:
        /*00cc*/ 	.word	0x000000c0


	//   ....[1]....
        /*00d0*/ 	.word	0x00000500


	//   ....[2]....
        /*00d4*/ 	.word	0x000007b0


	//   ....[3]....
        /*00d8*/ 	.word	0x00000940


	//   ....[4]....
        /*00dc*/ 	.word	0x00000a30


	//   ....[5]....
        /*00e0*/ 	.word	0x00000b90


	//   ....[6]....
        /*00e4*/ 	.word	0x00000d20


	//   ....[7]....
        /*00e8*/ 	.word	0x00000f60


	//   ....[8]....
        /*00ec*/ 	.word	0x000020f0


	//   ....[9]....
        /*00f0*/ 	.word	0x00003350


	//   ....[10]....
        /*00f4*/ 	.word	0x00003820


	//   ....[11]....
        /*00f8*/ 	.word	0x00003850


	//   ....[12]....
        /*00fc*/ 	.word	0x00004470


	//   ....[13]....
        /*0100*/ 	.word	0x00004680


	//----- nvinfo : EIATTR_VRC_CTA_INIT_COUNT
	.align		4
.L_43:
        /*0104*/ 	.byte	0x02, 0x4a
        /*0106*/ 	.byte	0x80
	.zero		1


	//----- nvinfo : EIATTR_SYSCALL_OFFSETS
	.align		4
        /*0108*/ 	.byte	0x04, 0x46
        /*010a*/ 	.short	(.L_45 - .L_44)


	//   ....[0]....
.L_44:
        /*010c*/ 	.word	0x00006210


	//   ....[1]....
        /*0110*/ 	.word	0x00006300


	//   ....[2]....
        /*0114*/ 	.word	0x00006a70


	//   ....[3]....
        /*0118*/ 	.word	0x00007430


	//   ....[4]....
        /*011c*/ 	.word	0x00007dd0


	//   ....[5]....
        /*0120*/ 	.word	0x00008770


	//----- nvinfo : EIATTR_MBARRIER_INSTR_OFFSETS
	.align		4
.L_45:
        /*0124*/ 	.byte	0x04, 0x39
        /*0126*/ 	.short	(.L_47 - .L_46)


	//   ....[0]....
.L_46:
        /*0128*/ 	.word	0x00000610
        /*012c*/ 	.word	0x000000ff
        /*0130*/ 	.word	0x00000000
        /*0134*/ 	.short	0x0100
        /*0136*/ 	.byte	0x08
	.zero		1


	//   ....[1]....
        /*0138*/ 	.word	0x00000620
        /*013c*/ 	.word	0x000000ff
        /*0140*/ 	.word	0x00000060
        /*0144*/ 	.short	0x0100
        /*0146*/ 	.byte	0x08
	.zero		1


	//   ....[2]....
        /*0148*/ 	.word	0x00000630
        /*014c*/ 	.word	0x000000ff
        /*0150*/ 	.word	0x00000008
        /*0154*/ 	.short	0x0100
        /*0156*/ 	.byte	0x08
	.zero		1


	//   ....[3]....
        /*0158*/ 	.word	0x00000640
        /*015c*/ 	.word	0x000000ff
        /*0160*/ 	.word	0x00000068
        /*0164*/ 	.short	0x0100
        /*0166*/ 	.byte	0x08
	.zero		1


	//   ....[4]....
        /*0168*/ 	.word	0x00000650
        /*016c*/ 	.word	0x000000ff
        /*0170*/ 	.word	0x00000010
        /*0174*/ 	.short	0x0100
        /*0176*/ 	.byte	0x08
	.zero		1


	//   ....[5]....
        /*0178*/ 	.word	0x00000660
        /*017c*/ 	.word	0x000000ff
        /*0180*/ 	.word	0x00000070
        /*0184*/ 	.short	0x0100
        /*0186*/ 	.byte	0x08
	.zero		1


	//   ....[6]....
        /*0188*/ 	.word	0x00000670
        /*018c*/ 	.word	0x000000ff
        /*0190*/ 	.word	0x00000018
        /*0194*/ 	.short	0x0100
        /*0196*/ 	.byte	0x08
	.zero		1


	//   ....[7]....
        /*0198*/ 	.word	0x00000680
        /*019c*/ 	.word	0x000000ff
        /*01a0*/ 	.word	0x00000078
        /*01a4*/ 	.short	0x0100
        /*01a6*/ 	.byte	0x08
	.zero		1


	//   ....[8]....
        /*01a8*/ 	.word	0x00000690
        /*01ac*/ 	.word	0x000000ff
        /*01b0*/ 	.word	0x00000020
        /*01b4*/ 	.short	0x0100
        /*01b6*/ 	.byte	0x08
	.zero		1


	//   ....[9]....
        /*01b8*/ 	.word	0x000006a0
        /*01bc*/ 	.word	0x000000ff
        /*01c0*/ 	.word	0x00000080
        /*01c4*/ 	.short	0x0100
        /*01c6*/ 	.byte	0x08
	.zero		1


	//   ....[10]....
        /*01c8*/ 	.word	0x000006b0
        /*01cc*/ 	.word	0x000000ff
        /*01d0*/ 	.word	0x00000028
        /*01d4*/ 	.short	0x0100
        /*01d6*/ 	.byte	0x08
	.zero		1


	//   ....[11]....
        /*01d8*/ 	.word	0x000006c0
        /*01dc*/ 	.word	0x000000ff
        /*01e0*/ 	.word	0x00000088
        /*01e4*/ 	.short	0x0100
        /*01e6*/ 	.byte	0x08
	.zero		1


	//   ....[12]....
        /*01e8*/ 	.word	0x000006d0
        /*01ec*/ 	.word	0x000000ff
        /*01f0*/ 	.word	0x00000030
        /*01f4*/ 	.short	0x0100
        /*01f6*/ 	.byte	0x08
	.zero		1


	//   ....[13]....
        /*01f8*/ 	.word	0x000006e0
        /*01fc*/ 	.word	0x000000ff
        /*0200*/ 	.word	0x00000090
        /*0204*/ 	.short	0x0100
        /*0206*/ 	.byte	0x08
	.zero		1


	//   ....[14]....
        /*0208*/ 	.word	0x000006f0
        /*020c*/ 	.word	0x000000ff
        /*0210*/ 	.word	0x00000038
        /*0214*/ 	.short	0x0100
        /*0216*/ 	.byte	0x08
	.zero		1


	//   ....[15]....
        /*0218*/ 	.word	0x00000700
        /*021c*/ 	.word	0x000000ff
        /*0220*/ 	.word	0x00000098
        /*0224*/ 	.short	0x0100
        /*0226*/ 	.byte	0x08
	.zero		1


	//   ....[16]....
        /*0228*/ 	.word	0x00000710
        /*022c*/ 	.word	0x000000ff
        /*0230*/ 	.word	0x00000040
        /*0234*/ 	.short	0x0100
        /*0236*/ 	.byte	0x08
	.zero		1


	//   ....[17]....
        /*0238*/ 	.word	0x00000720
        /*023c*/ 	.word	0x000000ff
        /*0240*/ 	.word	0x000000a0
        /*0244*/ 	.short	0x0100
        /*0246*/ 	.byte	0x08
	.zero		1


	//   ....[18]....
        /*0248*/ 	.word	0x00000730
        /*024c*/ 	.word	0x000000ff
        /*0250*/ 	.word	0x00000048
        /*0254*/ 	.short	0x0100
        /*0256*/ 	.byte	0x08
	.zero		1


	//   ....[19]....
        /*0258*/ 	.word	0x00000740
        /*025c*/ 	.word	0x000000ff
        /*0260*/ 	.word	0x000000a8
        /*0264*/ 	.short	0x0100
        /*0266*/ 	.byte	0x08
	.zero		1


	//   ....[20]....
        /*0268*/ 	.word	0x00000750
        /*026c*/ 	.word	0x000000ff
        /*0270*/ 	.word	0x00000050
        /*0274*/ 	.short	0x0100
        /*0276*/ 	.byte	0x08
	.zero		1


	//   ....[21]....
        /*0278*/ 	.word	0x00000760
        /*027c*/ 	.word	0x000000ff
        /*0280*/ 	.word	0x000000b0
        /*0284*/ 	.short	0x0100
        /*0286*/ 	.byte	0x08
	.zero		1


	//   ....[22]....
        /*0288*/ 	.word	0x00000770
        /*028c*/ 	.word	0x000000ff
        /*0290*/ 	.word	0x00000058
        /*0294*/ 	.short	0x0100
        /*0296*/ 	.byte	0x08
	.zero		1


	//   ....[23]....
        /*0298*/ 	.word	0x00000780
        /*029c*/ 	.word	0x000000ff
        /*02a0*/ 	.word	0x000000b8
        /*02a4*/ 	.short	0x0100
        /*02a6*/ 	.byte	0x08
	.zero		1


	//   ....[24]....
        /*02a8*/ 	.word	0x000008b0
        /*02ac*/ 	.word	0x000000ff
        /*02b0*/ 	.word	0x000000c0
        /*02b4*/ 	.short	0x0100
        /*02b6*/ 	.byte	0x09
	.zero		1


	//   ....[25]....
        /*02b8*/ 	.word	0x000008c0
        /*02bc*/ 	.word	0x000000ff
        /*02c0*/ 	.word	0x000000e0
        /*02c4*/ 	.short	0x0100
        /*02c6*/ 	.byte	0x09
	.zero		1


	//   ....[26]....
        /*02c8*/ 	.word	0x000008d0
        /*02cc*/ 	.word	0x000000ff
        /*02d0*/ 	.word	0x000000c8
        /*02d4*/ 	.short	0x0100
        /*02d6*/ 	.byte	0x09
	.zero		1


	//   ....[27]....
        /*02d8*/ 	.word	0x000008e0
        /*02dc*/ 	.word	0x000000ff
        /*02e0*/ 	.word	0x000000e8
        /*02e4*/ 	.short	0x0100
        /*02e6*/ 	.byte	0x09
	.zero		1


	//   ....[28]....
        /*02e8*/ 	.word	0x000008f0
        /*02ec*/ 	.word	0x000000ff
        /*02f0*/ 	.word	0x000000d0
        /*02f4*/ 	.short	0x0100
        /*02f6*/ 	.byte	0x09
	.zero		1


	//   ....[29]....
        /*02f8*/ 	.word	0x00000900
        /*02fc*/ 	.word	0x000000ff
        /*0300*/ 	.word	0x000000f0
        /*0304*/ 	.short	0x0100
        /*0306*/ 	.byte	0x09
	.zero		1


	//   ....[30]....
        /*0308*/ 	.word	0x00000910
        /*030c*/ 	.word	0x000000ff
        /*0310*/ 	.word	0x000000d8
        /*0314*/ 	.short	0x0100
        /*0316*/ 	.byte	0x09
	.zero		1


	//   ....[31]....
        /*0318*/ 	.word	0x00000920
        /*031c*/ 	.word	0x000000ff
        /*0320*/ 	.word	0x000000f8
        /*0324*/ 	.short	0x0100
        /*0326*/ 	.byte	0x09
	.zero		1


	//   ....[32]....
        /*0328*/ 	.word	0x00000a00
        /*032c*/ 	.word	0x000000ff
        /*0330*/ 	.word	0x00000100
        /*0334*/ 	.short	0x0100
        /*0336*/ 	.byte	0x08
	.zero		1


	//   ....[33]....
        /*0338*/ 	.word	0x00000a10
        /*033c*/ 	.word	0x000000ff
        /*0340*/ 	.word	0x00000108
        /*0344*/ 	.short	0x0100
        /*0346*/ 	.byte	0x08
	.zero		1


	//   ....[34]....
        /*0348*/ 	.word	0x00000b40
        /*034c*/ 	.word	0x000000ff
        /*0350*/ 	.word	0x00000110
        /*0354*/ 	.short	0x0100
        /*0356*/ 	.byte	0x08
	.zero		1


	//   ....[35]....
        /*0358*/ 	.word	0x00000b50
        /*035c*/ 	.word	0x000000ff
        /*0360*/ 	.word	0x00000120
        /*0364*/ 	.short	0x0100
        /*0366*/ 	.byte	0x08
	.zero		1


	//   ....[36]....
        /*0368*/ 	.word	0x00000b60
        /*036c*/ 	.word	0x000000ff
        /*0370*/ 	.word	0x00000118
        /*0374*/ 	.short	0x0100
        /*0376*/ 	.byte	0x08
	.zero		1


	//   ....[37]....
        /*0378*/ 	.word	0x00000b70
        /*037c*/ 	.word	0x000000ff
        /*0380*/ 	.word	0x00000128
        /*0384*/ 	.short	0x0100
        /*0386*/ 	.byte	0x08
	.zero		1


	//   ....[38]....
        /*0388*/ 	.word	0x00000c90
        /*038c*/ 	.word	0x000000ff
        /*0390*/ 	.word	0x00000130
        /*0394*/ 	.short	0x0100
        /*0396*/ 	.byte	0x09
	.zero		1


	//   ....[39]....
        /*0398*/ 	.word	0x00000ca0
        /*039c*/ 	.word	0x000000ff
        /*03a0*/ 	.word	0x00000150
        /*03a4*/ 	.short	0x0100
        /*03a6*/ 	.byte	0x09
	.zero		1


	//   ....[40]....
        /*03a8*/ 	.word	0x00000cb0
        /*03ac*/ 	.word	0x000000ff
        /*03b0*/ 	.word	0x00000138
        /*03b4*/ 	.short	0x0100
        /*03b6*/ 	.byte	0x09
	.zero		1


	//   ....[41]....
        /*03b8*/ 	.word	0x00000cc0
        /*03bc*/ 	.word	0x000000ff
        /*03c0*/ 	.word	0x00000158
        /*03c4*/ 	.short	0x0100
        /*03c6*/ 	.byte	0x09
	.zero		1


	//   ....[42]....
        /*03c8*/ 	.word	0x00000cd0
        /*03cc*/ 	.word	0x000000ff
        /*03d0*/ 	.word	0x00000140
        /*03d4*/ 	.short	0x0100
        /*03d6*/ 	.byte	0x09
	.zero		1


	//   ....[43]....
        /*03d8*/ 	.word	0x00000ce0
        /*03dc*/ 	.word	0x000000ff
        /*03e0*/ 	.word	0x00000160
        /*03e4*/ 	.short	0x0100
        /*03e6*/ 	.byte	0x09
	.zero		1


	//   ....[44]....
        /*03e8*/ 	.word	0x00000cf0
        /*03ec*/ 	.word	0x000000ff
        /*03f0*/ 	.word	0x00000148
        /*03f4*/ 	.short	0x0100
        /*03f6*/ 	.byte	0x09
	.zero		1


	//   ....[45]....
        /*03f8*/ 	.word	0x00000d00
        /*03fc*/ 	.word	0x000000ff
        /*0400*/ 	.word	0x00000168
        /*0404*/ 	.short	0x0100
        /*0406*/ 	.byte	0x09
	.zero		1


	//   ....[46]....
        /*0408*/ 	.word	0x00000df0
        /*040c*/ 	.word	0x000000ff
        /*0410*/ 	.word	0x00000170
        /*0414*/ 	.short	0x0100
        /*0416*/ 	.byte	0x08
	.zero		1


	//   ....[47]....
        /*0418*/ 	.word	0x00000e00
        /*041c*/ 	.word	0x000000ff
        /*0420*/ 	.word	0x00000180
        /*0424*/ 	.short	0x0100
        /*0426*/ 	.byte	0x08
	.zero		1


	//   ....[48]....
        /*0428*/ 	.word	0x00000e10
        /*042c*/ 	.word	0x000000ff
        /*0430*/ 	.word	0x00000178
        /*0434*/ 	.short	0x0100
        /*0436*/ 	.byte	0x08
	.zero		1


	//   ....[49]....
        /*0438*/ 	.word	0x00000e20
        /*043c*/ 	.word	0x000000ff
        /*0440*/ 	.word	0x00000188
        /*0444*/ 	.short	0x0100
        /*0446*/ 	.byte	0x08
	.zero		1


	//   ....[50]....
        /*0448*/ 	.word	0x00000f10
        /*044c*/ 	.word	0x000000ff
        /*0450*/ 	.word	0x00000190
        /*0454*/ 	.short	0x0100
        /*0456*/ 	.byte	0x07
	.zero		1


	//   ....[51]....
        /*0458*/ 	.word	0x00001920
        /*045c*/ 	.word	0x00000003
        /*0460*/ 	.word	0x00000180
        /*0464*/ 	.short	0x010a
        /*0466*/ 	.byte	0xff
	.zero		1


	//   ....[52]....
        /*0468*/ 	.word	0x00001950
        /*046c*/ 	.word	0x00000003
        /*0470*/ 	.word	0x00000170
        /*0474*/ 	.short	0x0101
        /*0476*/ 	.byte	0xff
	.zero		1


	//   ....[53]....
        /*0478*/ 	.word	0x00001a50
        /*047c*/ 	.word	0x000000ff
        /*0480*/ 	.word	0x00000060
        /*0484*/ 	.short	0x010a
        /*0486*/ 	.byte	0x08
	.zero		1


	//   ....[54]....
        /*0488*/ 	.word	0x00001b10
        /*048c*/ 	.word	0x000000ff
        /*0490*/ 	.word	0x00000060
        /*0494*/ 	.short	0x010a
        /*0496*/ 	.byte	0x21
	.zero		1


	//   ....[55]....
        /*0498*/ 	.word	0x00001cd0
        /*049c*/ 	.word	0x000000ff
        /*04a0*/ 	.word	0x00000060
        /*04a4*/ 	.short	0x010a
        /*04a6*/ 	.byte	0x08
	.zero		1


	//   ....[56]....
        /*04a8*/ 	.word	0x00001db0
        /*04ac*/ 	.word	0x000000ff
        /*04b0*/ 	.word	0x00000108
        /*04b4*/ 	.short	0x0101
        /*04b6*/ 	.byte	0x06
	.zero		1


	//   ....[57]....
        /*04b8*/ 	.word	0x00001dd0
        /*04bc*/ 	.word	0x000000ff
        /*04c0*/ 	.word	0x00000060
        /*04c4*/ 	.short	0x010a
        /*04c6*/ 	.byte	0x08
	.zero		1


	//   ....[58]....
        /*04c8*/ 	.word	0x00001e50
        /*04cc*/ 	.word	0x000000ff
        /*04d0*/ 	.word	0x00000060
        /*04d4*/ 	.short	0x010a
        /*04d6*/ 	.byte	0x11
	.zero		1


	//   ....[59]....
        /*04d8*/ 	.word	0x00001fe0
        /*04dc*/ 	.word	0x000000ff
        /*04e0*/ 	.word	0x00000060
        /*04e4*/ 	.short	0x010a
        /*04e6*/ 	.byte	0x08
	.zero		1


	//   ....[60]....
        /*04e8*/ 	.word	0x00002120
        /*04ec*/ 	.word	0x00000002
        /*04f0*/ 	.word	0x00000110
        /*04f4*/ 	.short	0x010a
        /*04f6*/ 	.byte	0xff
	.zero		1


	//   ....[61]....
        /*04f8*/ 	.word	0x000021e0
        /*04fc*/ 	.word	0x00000002
        /*0500*/ 	.word	0x00000000
        /*0504*/ 	.short	0x0101
        /*0506*/ 	.byte	0xff
	.zero		1


	//   ....[62]....
        /*0508*/ 	.word	0x00002740
        /*050c*/ 	.word	0x000000ff
        /*0510*/ 	.word	0x00000000
        /*0514*/ 	.short	0x010a
        /*0516*/ 	.byte	0x04
	.zero		1


	//   ....[63]....
        /*0518*/ 	.word	0x000027d0
        /*051c*/ 	.word	0x000000ff
        /*0520*/ 	.word	0x00000000
        /*0524*/ 	.short	0x010a
        /*0526*/ 	.byte	0x04
	.zero		1


	//   ....[64]....
        /*0528*/ 	.word	0x00002860
        /*052c*/ 	.word	0x000000ff
        /*0530*/ 	.word	0x00000000
        /*0534*/ 	.short	0x010a
        /*0536*/ 	.byte	0x04
	.zero		1


	//   ....[65]....
        /*0538*/ 	.word	0x000028f0
        /*053c*/ 	.word	0x000000ff
        /*0540*/ 	.word	0x00000000
        /*0544*/ 	.short	0x010a
        /*0546*/ 	.byte	0x04
	.zero		1


	//   ....[66]....
        /*0548*/ 	.word	0x00002980
        /*054c*/ 	.word	0x000000ff
        /*0550*/ 	.word	0x00000000
        /*0554*/ 	.short	0x010a
        /*0556*/ 	.byte	0x04
	.zero		1


	//   ....[67]....
        /*0558*/ 	.word	0x00002a10
        /*055c*/ 	.word	0x000000ff
        /*0560*/ 	.word	0x00000000
        /*0564*/ 	.short	0x010a
        /*0566*/ 	.byte	0x04
	.zero		1


	//   ....[68]....
        /*0568*/ 	.word	0x00002aa0
        /*056c*/ 	.word	0x000000ff
        /*0570*/ 	.word	0x00000000
        /*0574*/ 	.short	0x010a
        /*0576*/ 	.byte	0x04
	.zero		1


	//   ....[69]....
        /*0578*/ 	.word	0x00002b30
        /*057c*/ 	.word	0x000000ff
        /*0580*/ 	.word	0x00000000
        /*0584*/ 	.short	0x010a
        /*0586*/ 	.byte	0x04
	.zero		1


	//   ....[70]....
        /*0588*/ 	.word	0x00002bc0
        /*058c*/ 	.word	0x000000ff
        /*0590*/ 	.word	0x00000000
        /*0594*/ 	.short	0x010a
        /*0596*/ 	.byte	0x04
	.zero		1


	//   ....[71]....
        /*0598*/ 	.word	0x00002c50
        /*059c*/ 	.word	0x000000ff
        /*05a0*/ 	.word	0x00000000
        /*05a4*/ 	.short	0x010a
        /*05a6*/ 	.byte	0x04
	.zero		1


	//   ....[72]....
        /*05a8*/ 	.word	0x00002ce0
        /*05ac*/ 	.word	0x000000ff
        /*05b0*/ 	.word	0x00000000
        /*05b4*/ 	.short	0x010a
        /*05b6*/ 	.byte	0x04
	.zero		1


	//   ....[73]....
        /*05b8*/ 	.word	0x00002d80
        /*05bc*/ 	.word	0x00000000
        /*05c0*/ 	.word	0x00000000
        /*05c4*/ 	.short	0x010a
        /*05c6*/ 	.byte	0xff
	.zero		1


	//   ....[74]....
        /*05c8*/ 	.word	0x00002eb0
        /*05cc*/ 	.word	0x00000000
        /*05d0*/ 	.word	0x00000170
        /*05d4*/ 	.short	0x010a
        /*05d6*/ 	.byte	0xff
	.zero		1


	//   ....[75]....
        /*05d8*/ 	.word	0x00002f20
        /*05dc*/ 	.word	0x00000004
        /*05e0*/ 	.word	0x00000000
        /*05e4*/ 	.short	0x0101
        /*05e6*/ 	.byte	0xff
	.zero		1


	//   ....[76]....
        /*05e8*/ 	.word	0x00002f40
        /*05ec*/ 	.word	0x000000ff
        /*05f0*/ 	.word	0x00000120
        /*05f4*/ 	.short	0x010a
        /*05f6*/ 	.byte	0x05
	.zero		1


	//   ....[77]....
        /*05f8*/ 	.word	0x00003060
        /*05fc*/ 	.word	0x00000000
        /*0600*/ 	.word	0x00000110
        /*0604*/ 	.short	0x010a
        /*0606*/ 	.byte	0xff
	.zero		1


	//   ....[78]....
        /*0608*/ 	.word	0x00003160
        /*060c*/ 	.word	0x00000000
        /*0610*/ 	.word	0x00000000
        /*0614*/ 	.short	0x0101
        /*0616*/ 	.byte	0xff
	.zero		1


	//   ....[79]....
        /*0618*/ 	.word	0x000031f0
        /*061c*/ 	.word	0x000000ff
        /*0620*/ 	.word	0x00000120
        /*0624*/ 	.short	0x0106
        /*0626*/ 	.byte	0x05
	.zero		1


	//   ....[80]....
        /*0628*/ 	.word	0x00003210
        /*062c*/ 	.word	0x000000ff
        /*0630*/ 	.word	0x00000120
        /*0634*/ 	.short	0x010a
        /*0636*/ 	.byte	0x05
	.zero		1


	//   ....[81]....
        /*0638*/ 	.word	0x000032a0
        /*063c*/ 	.word	0x000000ff
        /*0640*/ 	.word	0x00000120
        /*0644*/ 	.short	0x0106
        /*0646*/ 	.byte	0x04
	.zero		1


	//   ....[82]....
        /*0648*/ 	.word	0x000032e0
        /*064c*/ 	.word	0x00000000
        /*0650*/ 	.word	0x00000120
        /*0654*/ 	.short	0x010a
        /*0656*/ 	.byte	0xff
	.zero		1


	//   ....[83]....
        /*0658*/ 	.word	0x00003520
        /*065c*/ 	.word	0x000000ff
        /*0660*/ 	.word	0x00000008
        /*0664*/ 	.short	0x010a
        /*0666*/ 	.byte	0x06
	.zero		1


	//   ....[84]....
        /*0668*/ 	.word	0x00003540
        /*066c*/ 	.word	0x000000ff
        /*0670*/ 	.word	0x00000008
        /*0674*/ 	.short	0x010a
        /*0676*/ 	.byte	0x06
	.zero		1


	//   ....[85]....
        /*0678*/ 	.word	0x000036d0
        /*067c*/ 	.word	0x000000ff
        /*0680*/ 	.word	0x00000008
        /*0684*/ 	.short	0x010a
        /*0686*/ 	.byte	0x06
	.zero		1


	//   ....[86]....
        /*0688*/ 	.word	0x000036f0
        /*068c*/ 	.word	0x000000ff
        /*0690*/ 	.word	0x00000008
        /*0694*/ 	.short	0x010a
        /*0696*/ 	.byte	0x06
	.zero		1


	//   ....[87]....
        /*0698*/ 	.word	0x000037b0
        /*069c*/ 	.word	0x000000ff
        /*06a0*/ 	.word	0x00000000
        /*06a4*/ 	.short	0x0101
        /*06a6*/ 	.byte	0x07
	.zero		1


	//   ....[88]....
        /*06a8*/ 	.word	0x00003af0
        /*06ac*/ 	.word	0x00000000
        /*06b0*/ 	.word	0x00000110
        /*06b4*/ 	.short	0x010a
        /*06b6*/ 	.byte	0xff
	.zero		1


	//   ....[89]....
        /*06b8*/ 	.word	0x00003bb0
        /*06bc*/ 	.word	0x00000000
        /*06c0*/ 	.word	0x00000000
        /*06c4*/ 	.short	0x0101
        /*06c6*/ 	.byte	0xff
	.zero		1


	//   ....[90]....
        /*06c8*/ 	.word	0x00003c70
        /*06cc*/ 	.word	0x000000ff
        /*06d0*/ 	.word	0x00000000
        /*06d4*/ 	.short	0x010a
        /*06d6*/ 	.byte	0x08
	.zero		1


	//   ....[91]....
        /*06d8*/ 	.word	0x00003c80
        /*06dc*/ 	.word	0x000000ff
        /*06e0*/ 	.word	0x00000150
        /*06e4*/ 	.short	0x010a
        /*06e6*/ 	.byte	0x09
	.zero		1


	//   ....[92]....
        /*06e8*/ 	.word	0x00003d30
        /*06ec*/ 	.word	0x000000ff
        /*06f0*/ 	.word	0x00000000
        /*06f4*/ 	.short	0x010a
        /*06f6*/ 	.byte	0x08
	.zero		1


	//   ....[93]....
        /*06f8*/ 	.word	0x00003e60
        /*06fc*/ 	.word	0x000000ff
        /*0700*/ 	.word	0x00000000
        /*0704*/ 	.short	0x010a
        /*0706*/ 	.byte	0x1e
	.zero		1


	//   ....[94]....
        /*0708*/ 	.word	0x00004160
        /*070c*/ 	.word	0x000000ff
        /*0710*/ 	.word	0x00000000
        /*0714*/ 	.short	0x010a
        /*0716*/ 	.byte	0x08
	.zero		1


	//   ....[95]....
        /*0718*/ 	.word	0x000041f0
        /*071c*/ 	.word	0x000000ff
        /*0720*/ 	.word	0x00000000
        /*0724*/ 	.short	0x010a
        /*0726*/ 	.byte	0x08
	.zero		1


	//   ....[96]....
        /*0728*/ 	.word	0x00004280
        /*072c*/ 	.word	0x000000ff
        /*0730*/ 	.word	0x00000000
        /*0734*/ 	.short	0x010a
        /*0736*/ 	.byte	0x08
	.zero		1


	//   ....[97]....
        /*0738*/ 	.word	0x00004320
        /*073c*/ 	.word	0x00000000
        /*0740*/ 	.word	0x00000000
        /*0744*/ 	.short	0x010a
        /*0746*/ 	.byte	0xff
	.zero		1


	//   ....[98]....
        /*0748*/ 	.word	0x00004360
        /*074c*/ 	.word	0x00000000
        /*0750*/ 	.word	0x00000000
        /*0754*/ 	.short	0x010a
        /*0756*/ 	.byte	0xff
	.zero		1


	//   ....[99]....
        /*0758*/ 	.word	0x000043d0
        /*075c*/ 	.word	0x000000ff
        /*0760*/ 	.word	0x00000000
        /*0764*/ 	.short	0x0101
        /*0766*/ 	.byte	0x05
	.zero		1


	//   ....[100]....
        /*0768*/ 	.word	0x00004410
        /*076c*/ 	.word	0x000000ff
        /*0770*/ 	.word	0x00000190
        /*0774*/ 	.short	0x010a
        /*0776*/ 	.byte	0x07
	.zero		1


	//   ....[101]....
        /*0778*/ 	.word	0x00004460
        /*077c*/ 	.word	0x000000ff
        /*0780*/ 	.word	0x00000000
        /*0784*/ 	.short	0x0101
        /*0786*/ 	.byte	0x05
	.zero		1


	//   ....[102]....
        /*0788*/ 	.word	0x000048b0
        /*078c*/ 	.word	0x00000000
        /*0790*/ 	.word	0x00000110
        /*0794*/ 	.short	0x010a
        /*0796*/ 	.byte	0xff
	.zero		1


	//   ....[103]....
        /*0798*/ 	.word	0x00004970
        /*079c*/ 	.word	0x00000000
        /*07a0*/ 	.word	0x00000000
        /*07a4*/ 	.short	0x0101
        /*07a6*/ 	.byte	0xff
	.zero		1


	//   ....[104]....
        /*07a8*/ 	.word	0x00004c90
        /*07ac*/ 	.word	0x000000ff
        /*07b0*/ 	.word	0x00000108
        /*07b4*/ 	.short	0x010a
        /*07b6*/ 	.byte	0x07
	.zero		1


	//   ....[105]....
        /*07b8*/ 	.word	0x00004e80
        /*07bc*/ 	.word	0x000000ff
        /*07c0*/ 	.word	0x000000e0
        /*07c4*/ 	.short	0x010a
        /*07c6*/ 	.byte	0x07
	.zero		1


	//   ....[106]....
        /*07c8*/ 	.word	0x00005070
        /*07cc*/ 	.word	0x000000ff
        /*07d0*/ 	.word	0x000000c0
        /*07d4*/ 	.short	0x010b
        /*07d6*/ 	.byte	0x07
	.zero		1


	//   ....[107]....
        /*07d8*/ 	.word	0x00005080
        /*07dc*/ 	.word	0x000000ff
        /*07e0*/ 	.word	0x00000000
        /*07e4*/ 	.short	0x0101
        /*07e6*/ 	.byte	0x0e
	.zero		1


	//   ....[108]....
        /*07e8*/ 	.word	0x000050a0
        /*07ec*/ 	.word	0x000000ff
        /*07f0*/ 	.word	0x000000e8
        /*07f4*/ 	.short	0x010a
        /*07f6*/ 	.byte	0x07
	.zero		1


	//   ....[109]....
        /*07f8*/ 	.word	0x00005250
        /*07fc*/ 	.word	0x000000ff
        /*0800*/ 	.word	0x000000c8
        /*0804*/ 	.short	0x010b
        /*0806*/ 	.byte	0x07
	.zero		1


	//   ....[110]....
        /*0808*/ 	.word	0x00005260
        /*080c*/ 	.word	0x000000ff
        /*0810*/ 	.word	0x00000000
        /*0814*/ 	.short	0x0101
        /*0816*/ 	.byte	0x0e
	.zero		1


	//   ....[111]....
        /*0818*/ 	.word	0x00005270
        /*081c*/ 	.word	0x000000ff
        /*0820*/ 	.word	0x000000f0
        /*0824*/ 	.short	0x010a
        /*0826*/ 	.byte	0x07
	.zero		1


	//   ....[112]....
        /*0828*/ 	.word	0x000054a0
        /*082c*/ 	.word	0x000000ff
        /*0830*/ 	.word	0x000000d0
        /*0834*/ 	.short	0x010b
        /*0836*/ 	.byte	0x07
	.zero		1


	//   ....[113]....
        /*0838*/ 	.word	0x00005510
        /*083c*/ 	.word	0x000000ff
        /*0840*/ 	.word	0x00000000
        /*0844*/ 	.short	0x0101
        /*0846*/ 	.byte	0x0e
	.zero		1


	//   ....[114]....
        /*0848*/ 	.word	0x00005550
        /*084c*/ 	.word	0x000000ff
        /*0850*/ 	.word	0x000000f8
        /*0854*/ 	.short	0x010a
        /*0856*/ 	.byte	0x07
	.zero		1


	//   ....[115]....
        /*0858*/ 	.word	0x00005780
        /*085c*/ 	.word	0x000000ff
        /*0860*/ 	.word	0x000000d8
        /*0864*/ 	.short	0x010b
        /*0866*/ 	.byte	0x07
	.zero		1


	//   ....[116]....
        /*0868*/ 	.word	0x000057a0
        /*086c*/ 	.word	0x000000ff
        /*0870*/ 	.word	0x00000000
        /*0874*/ 	.short	0x0101
        /*0876*/ 	.byte	0x0d
	.zero		1


	//   ....[117]....
        /*0878*/ 	.word	0x000057d0
        /*087c*/ 	.word	0x000000ff
        /*0880*/ 	.word	0x000000e0
        /*0884*/ 	.short	0x010a
        /*0886*/ 	.byte	0x07
	.zero		1


	//   ....[118]....
        /*0888*/ 	.word	0x000057f0
        /*088c*/ 	.word	0x000000ff
        /*0890*/ 	.word	0x000000e8
        /*0894*/ 	.short	0x010a
        /*0896*/ 	.byte	0x07
	.zero		1


	//   ....[119]....
        /*0898*/ 	.word	0x00005810
        /*089c*/ 	.word	0x000000ff
        /*08a0*/ 	.word	0x000000f0
        /*08a4*/ 	.short	0x010a
        /*08a6*/ 	.byte	0x07
	.zero		1


	//   ....[120]....
        /*08a8*/ 	.word	0x00005850
        /*08ac*/ 	.word	0x00000000
        /*08b0*/ 	.word	0x000000f8
        /*08b4*/ 	.short	0x010a
        /*08b6*/ 	.byte	0xff
	.zero		1


	//   ....[121]....
        /*08b8*/ 	.word	0x00005bd0
        /*08bc*/ 	.word	0x00000000
        /*08c0*/ 	.word	0x00000110
        /*08c4*/ 	.short	0x010a
        /*08c6*/ 	.byte	0xff
	.zero		1


	//   ....[122]....
        /*08c8*/ 	.word	0x00005ce0
        /*08cc*/ 	.word	0x00000000
        /*08d0*/ 	.word	0x00000000
        /*08d4*/ 	.short	0x0101
        /*08d6*/ 	.byte	0xff
	.zero		1


	//   ....[123]....
        /*08d8*/ 	.word	0x00006730
        /*08dc*/ 	.word	0x000000ff
        /*08e0*/ 	.word	0x000000c0
        /*08e4*/ 	.short	0x010a
        /*08e6*/ 	.byte	0x30
	.zero		1


	//   ....[124]....
        /*08e8*/ 	.word	0x00006770
        /*08ec*/ 	.word	0x00000058
        /*08f0*/ 	.word	0x00000130
        /*08f4*/ 	.short	0x010a
        /*08f6*/ 	.byte	0xff
	.zero		1


	//   ....[125]....
        /*08f8*/ 	.word	0x00006860
        /*08fc*/ 	.word	0x000000ff
        /*0900*/ 	.word	0x000000c0
        /*0904*/ 	.short	0x010a
        /*0906*/ 	.byte	0x30
	.zero		1


	//   ....[126]....
        /*0908*/ 	.word	0x00006950
        /*090c*/ 	.word	0x00000058
        /*0910*/ 	.word	0x00000130
        /*0914*/ 	.short	0x010a
        /*0916*/ 	.byte	0xff
	.zero		1


	//   ....[127]....
        /*0918*/ 	.word	0x00007160
        /*091c*/ 	.word	0x00000000
        /*0920*/ 	.word	0x00000000
        /*0924*/ 	.short	0x0101
        /*0926*/ 	.byte	0xff
	.zero		1


	//   ....[128]....
        /*0928*/ 	.word	0x00007170
        /*092c*/ 	.word	0x00000003
        /*0930*/ 	.word	0x000000c0
        /*0934*/ 	.short	0x010a
        /*0936*/ 	.byte	0xff
	.zero		1


	//   ....[129]....
        /*0938*/ 	.word	0x00007250
        /*093c*/ 	.word	0x00000003
        /*0940*/ 	.word	0x000000c0
        /*0944*/ 	.short	0x010a
        /*0946*/ 	.byte	0xff
	.zero		1


	//   ....[130]....
        /*0948*/ 	.word	0x00007b00
        /*094c*/ 	.word	0x0000005b
        /*0950*/ 	.word	0x00000000
        /*0954*/ 	.short	0x0101
        /*0956*/ 	.byte	0xff
	.zero		1


	//   ....[131]....
        /*0958*/ 	.word	0x00007b20
        /*095c*/ 	.word	0x0000005c
        /*0960*/ 	.word	0x000000c0
        /*0964*/ 	.short	0x010a
        /*0966*/ 	.byte	0xff
	.zero		1


	//   ....[132]....
        /*0968*/ 	.word	0x00007bf0
        /*096c*/ 	.word	0x0000005c
        /*0970*/ 	.word	0x000000c0
        /*0974*/ 	.short	0x010a
        /*0976*/ 	.byte	0xff
	.zero		1


	//   ....[133]....
        /*0978*/ 	.word	0x000084a0
        /*097c*/ 	.word	0x0000005b
        /*0980*/ 	.word	0x00000000
        /*0984*/ 	.short	0x0101
        /*0986*/ 	.byte	0xff
	.zero		1


	//   ....[134]....
        /*0988*/ 	.word	0x000084c0
        /*098c*/ 	.word	0x0000005c
        /*0990*/ 	.word	0x000000c0
        /*0994*/ 	.short	0x010a
        /*0996*/ 	.byte	0xff
	.zero		1


	//   ....[135]....
        /*0998*/ 	.word	0x00008590
        /*099c*/ 	.word	0x0000005c
        /*09a0*/ 	.word	0x000000c0
        /*09a4*/ 	.short	0x010a
        /*09a6*/ 	.byte	0xff
	.zero		1


	//   ....[136]....
        /*09a8*/ 	.word	0x000088a0
        /*09ac*/ 	.word	0x00000058
        /*09b0*/ 	.word	0x00000000
        /*09b4*/ 	.short	0x0101
        /*09b6*/ 	.byte	0xff
	.zero		1


	//   ....[137]....
        /*09b8*/ 	.word	0x00008e90
        /*09bc*/ 	.word	0x00000002
        /*09c0*/ 	.word	0x00000000
        /*09c4*/ 	.short	0x0101
        /*09c6*/ 	.byte	0xff
	.zero		1


	//   ....[138]....
        /*09c8*/ 	.word	0x00009100
        /*09cc*/ 	.word	0x000000ff
        /*09d0*/ 	.word	0x00000000
        /*09d4*/ 	.short	0x0101
        /*09d6*/ 	.byte	0x04
	.zero		1


	//   ....[139]....
        /*09d8*/ 	.word	0x00009120
        /*09dc*/ 	.word	0x00000003
        /*09e0*/ 	.word	0x00000180
        /*09e4*/ 	.short	0x010a
        /*09e6*/ 	.byte	0xff
	.zero		1


	//   ....[140]....
        /*09e8*/ 	.word	0x00009180
        /*09ec*/ 	.word	0x00000002
        /*09f0*/ 	.word	0x00000060
        /*09f4*/ 	.short	0x010a
        /*09f6*/ 	.byte	0xff
	.zero		1


	//   ....[141]....
        /*09f8*/ 	.word	0x000091e0
        /*09fc*/ 	.word	0x00000002
        /*0a00*/ 	.word	0x00000060
        /*0a04*/ 	.short	0x010a
        /*0a06*/ 	.byte	0xff
	.zero		1


	//   ....[142]....
        /*0a08*/ 	.word	0x00009230
        /*0a0c*/ 	.word	0x00000002
        /*0a10*/ 	.word	0x00000110
        /*0a14*/ 	.short	0x010a
        /*0a16*/ 	.byte	0xff
	.zero		1


	//   ....[143]....
        /*0a18*/ 	.word	0x00009290
        /*0a1c*/ 	.word	0x00000000
        /*0a20*/ 	.word	0x00000000
        /*0a24*/ 	.short	0x010a
        /*0a26*/ 	.byte	0xff
	.zero		1


	//   ....[144]....
        /*0a28*/ 	.word	0x000092f0
        /*0a2c*/ 	.word	0x00000000
        /*0a30*/ 	.word	0x00000000
        /*0a34*/ 	.short	0x010a
        /*0a36*/ 	.byte	0xff
	.zero		1


	//   ....[145]....
        /*0a38*/ 	.word	0x00009350
        /*0a3c*/ 	.word	0x00000000
        /*0a40*/ 	.word	0x00000000
        /*0a44*/ 	.short	0x010a
        /*0a46*/ 	.byte	0xff
	.zero		1


	//   ....[146]....
        /*0a48*/ 	.word	0x000093b0
        /*0a4c*/ 	.word	0x00000000
        /*0a50*/ 	.word	0x00000000
        /*0a54*/ 	.short	0x010a
        /*0a56*/ 	.byte	0xff
	.zero		1


	//   ....[147]....
        /*0a58*/ 	.word	0x00009410
        /*0a5c*/ 	.word	0x00000000
        /*0a60*/ 	.word	0x00000000
        /*0a64*/ 	.short	0x010a
        /*0a66*/ 	.byte	0xff
	.zero		1


	//   ....[148]....
        /*0a68*/ 	.word	0x00009470
        /*0a6c*/ 	.word	0x00000000
        /*0a70*/ 	.word	0x00000000
        /*0a74*/ 	.short	0x010a
        /*0a76*/ 	.byte	0xff
	.zero		1


	//   ....[149]....
        /*0a78*/ 	.word	0x000094d0
        /*0a7c*/ 	.word	0x00000000
        /*0a80*/ 	.word	0x00000000
        /*0a84*/ 	.short	0x010a
        /*0a86*/ 	.byte	0xff
	.zero		1


	//   ....[150]....
        /*0a88*/ 	.word	0x00009530
        /*0a8c*/ 	.word	0x00000000
        /*0a90*/ 	.word	0x00000000
        /*0a94*/ 	.short	0x010a
        /*0a96*/ 	.byte	0xff
	.zero		1


	//   ....[151]....
        /*0a98*/ 	.word	0x00009590
        /*0a9c*/ 	.word	0x00000000
        /*0aa0*/ 	.word	0x00000000
        /*0aa4*/ 	.short	0x010a
        /*0aa6*/ 	.byte	0xff
	.zero		1


	//   ....[152]....
        /*0aa8*/ 	.word	0x000095f0
        /*0aac*/ 	.word	0x00000000
        /*0ab0*/ 	.word	0x00000000
        /*0ab4*/ 	.short	0x010a
        /*0ab6*/ 	.byte	0xff
	.zero		1


	//   ....[153]....
        /*0ab8*/ 	.word	0x00009650
        /*0abc*/ 	.word	0x00000000
        /*0ac0*/ 	.word	0x00000000
        /*0ac4*/ 	.short	0x010a
        /*0ac6*/ 	.byte	0xff
	.zero		1


	//   ....[154]....
        /*0ac8*/ 	.word	0x000096a0
        /*0acc*/ 	.word	0x00000000
        /*0ad0*/ 	.word	0x00000170
        /*0ad4*/ 	.short	0x010a
        /*0ad6*/ 	.byte	0xff
	.zero		1


	//   ....[155]....
        /*0ad8*/ 	.word	0x00009700
        /*0adc*/ 	.word	0x00000000
        /*0ae0*/ 	.word	0x00000120
        /*0ae4*/ 	.short	0x010a
        /*0ae6*/ 	.byte	0xff
	.zero		1


	//   ....[156]....
        /*0ae8*/ 	.word	0x00009750
        /*0aec*/ 	.word	0x00000000
        /*0af0*/ 	.word	0x00000110
        /*0af4*/ 	.short	0x010a
        /*0af6*/ 	.byte	0xff
	.zero		1


	//   ....[157]....
        /*0af8*/ 	.word	0x000097b0
        /*0afc*/ 	.word	0x00000000
        /*0b00*/ 	.word	0x00000120
        /*0b04*/ 	.short	0x010a
        /*0b06*/ 	.byte	0xff
	.zero		1


	//   ....[158]....
        /*0b08*/ 	.word	0x00009810
        /*0b0c*/ 	.word	0x00000004
        /*0b10*/ 	.word	0x00000008
        /*0b14*/ 	.short	0x010a
        /*0b16*/ 	.byte	0xff
	.zero		1


	//   ....[159]....
        /*0b18*/ 	.word	0x000098f0
        /*0b1c*/ 	.word	0x00000002
        /*0b20*/ 	.word	0x00000008
        /*0b24*/ 	.short	0x010a
        /*0b26*/ 	.byte	0xff
	.zero		1


	//   ....[160]....
        /*0b28*/ 	.word	0x00009940
        /*0b2c*/ 	.word	0x00000000
        /*0b30*/ 	.word	0x00000110
        /*0b34*/ 	.short	0x010a
        /*0b36*/ 	.byte	0xff
	.zero		1


	//   ....[161]....
        /*0b38*/ 	.word	0x000099a0
        /*0b3c*/ 	.word	0x00000000
        /*0b40*/ 	.word	0x00000150
        /*0b44*/ 	.short	0x010a
        /*0b46*/ 	.byte	0xff
	.zero		1


	//   ....[162]....
        /*0b48*/ 	.word	0x00009a00
        /*0b4c*/ 	.word	0x00000000
        /*0b50*/ 	.word	0x00000000
        /*0b54*/ 	.short	0x010a
        /*0b56*/ 	.byte	0xff
	.zero		1


	//   ....[163]....
        /*0b58*/ 	.word	0x00009a60
        /*0b5c*/ 	.word	0x00000000
        /*0b60*/ 	.word	0x00000000
        /*0b64*/ 	.short	0x010a
        /*0b66*/ 	.byte	0xff
	.zero		1


	//   ....[164]....
        /*0b68*/ 	.word	0x00009ac0
        /*0b6c*/ 	.word	0x00000000
        /*0b70*/ 	.word	0x00000000
        /*0b74*/ 	.short	0x010a
        /*0b76*/ 	.byte	0xff
	.zero		1


	//   ....[165]....
        /*0b78*/ 	.word	0x00009b20
        /*0b7c*/ 	.word	0x00000000
        /*0b80*/ 	.word	0x00000000
        /*0b84*/ 	.short	0x010a
        /*0b86*/ 	.byte	0xff
	.zero		1


	//   ....[166]....
        /*0b88*/ 	.word	0x00009b80
        /*0b8c*/ 	.word	0x00000000
        /*0b90*/ 	.word	0x00000190
        /*0b94*/ 	.short	0x010a
        /*0b96*/ 	.byte	0xff
	.zero		1


	//   ....[167]....
        /*0b98*/ 	.word	0x00009bd0
        /*0b9c*/ 	.word	0x00000000
        /*0ba0*/ 	.word	0x00000110
        /*0ba4*/ 	.short	0x010a
        /*0ba6*/ 	.byte	0xff
	.zero		1


	//   ....[168]....
        /*0ba8*/ 	.word	0x00009c30
        /*0bac*/ 	.word	0x00000000
        /*0bb0*/ 	.word	0x00000108
        /*0bb4*/ 	.short	0x010a
        /*0bb6*/ 	.byte	0xff
	.zero		1


	//   ....[169]....
        /*0bb8*/ 	.word	0x00009c90
        /*0bbc*/ 	.word	0x00000003
        /*0bc0*/ 	.word	0x000000e0
        /*0bc4*/ 	.short	0x010a
        /*0bc6*/ 	.byte	0xff
	.zero		1


	//   ....[170]....
        /*0bc8*/ 	.word	0x00009cf0
        /*0bcc*/ 	.word	0x00000003
        /*0bd0*/ 	.word	0x000000e8
        /*0bd4*/ 	.short	0x010a
        /*0bd6*/ 	.byte	0xff
	.zero		1


	//   ....[171]....
        /*0bd8*/ 	.word	0x00009d50
        /*0bdc*/ 	.word	0x00000003
        /*0be0*/ 	.word	0x000000f0
        /*0be4*/ 	.short	0x010a
        /*0be6*/ 	.byte	0xff
	.zero		1


	//   ....[172]....
        /*0be8*/ 	.word	0x00009db0
        /*0bec*/ 	.word	0x00000003
        /*0bf0*/ 	.word	0x000000f8
        /*0bf4*/ 	.short	0x010a
        /*0bf6*/ 	.byte	0xff
	.zero		1


	//   ....[173]....
        /*0bf8*/ 	.word	0x00009e10
        /*0bfc*/ 	.word	0x00000000
        /*0c00*/ 	.word	0x000000e0
        /*0c04*/ 	.short	0x010a
        /*0c06*/ 	.byte	0xff
	.zero		1


	//   ....[174]....
        /*0c08*/ 	.word	0x00009e70
        /*0c0c*/ 	.word	0x00000000
        /*0c10*/ 	.word	0x000000e8
        /*0c14*/ 	.short	0x010a
        /*0c16*/ 	.byte	0xff
	.zero		1


	//   ....[175]....
        /*0c18*/ 	.word	0x00009ed0
        /*0c1c*/ 	.word	0x00000000
        /*0c20*/ 	.word	0x000000f0
        /*0c24*/ 	.short	0x010a
        /*0c26*/ 	.byte	0xff
	.zero		1


	//   ....[176]....
        /*0c28*/ 	.word	0x00009f20
        /*0c2c*/ 	.word	0x00000000
        /*0c30*/ 	.word	0x00000110
        /*0c34*/ 	.short	0x010a
        /*0c36*/ 	.byte	0xff
	.zero		1


	//   ....[177]....
        /*0c38*/ 	.word	0x00009f80
        /*0c3c*/ 	.word	0x00000000
        /*0c40*/ 	.word	0x000000c0
        /*0c44*/ 	.short	0x010a
        /*0c46*/ 	.byte	0xff
	.zero		1


	//   ....[178]....
        /*0c48*/ 	.word	0x00009fd0
        /*0c4c*/ 	.word	0x00000058
        /*0c50*/ 	.word	0x00000130
        /*0c54*/ 	.short	0x010a
        /*0c56*/ 	.byte	0xff
	.zero		1


	//   ....[179]....
        /*0c58*/ 	.word	0x0000a020
        /*0c5c*/ 	.word	0x00000003
        /*0c60*/ 	.word	0x000000c0
        /*0c64*/ 	.short	0x010a
        /*0c66*/ 	.byte	0xff
	.zero		1


	//   ....[180]....
        /*0c68*/ 	.word	0x0000a070
        /*0c6c*/ 	.word	0x0000005c
        /*0c70*/ 	.word	0x000000c0
        /*0c74*/ 	.short	0x010a
        /*0c76*/ 	.byte	0xff
	.zero		1


	//   ....[181]....
        /*0c78*/ 	.word	0x0000a0c0
        /*0c7c*/ 	.word	0x0000005c
        /*0c80*/ 	.word	0x000000c0
        /*0c84*/ 	.short	0x010a
        /*0c86*/ 	.byte	0xff
	.zero		1


	//----- nvinfo : EIATTR_NUM_MBARRIERS
	.align		4
.L_47:
        /*0c88*/ 	.byte	0x03, 0x38
        /*0c8a*/ 	.short	0x0033


	//----- nvinfo : EIATTR_EXIT_INSTR_OFFSETS
	.align		4
        /*0c8c*/ 	.byte	0x04, 0x1c
        /*0c8e*/ 	.short	(.L_49 - .L_48)


	//   ....[0]....
.L_48:
        /*0c90*/ 	.word	0x00002db0


	//   ....[1]....
        /*0c94*/ 	.word	0x000032b0


	//   ....[2]....
        /*0c98*/ 	.word	0x00003310


	//   ....[3]....
        /*0c9c*/ 	.word	0x00004690


	//   ....[4]....
        /*0ca0*/ 	.word	0x00005880


	//   ....[5]....
        /*0ca4*/ 	.word	0x000058c0


	//   ....[6]....
        /*0ca8*/ 	.word	0x00008ff0


	//   ....[7]....
        /*0cac*/ 	.word	0x00009070


	//   ....[8]....
        /*0cb0*/ 	.word	0x000090a0


	//   ....[9]....
        /*0cb4*/ 	.word	0x00009110


	//----- nvinfo : EIATTR_MAX_THREADS
	.align		4
.L_49:
        /*0cb8*/ 	.byte	0x04, 0x05
        /*0cba*/ 	.short	(.L_51 - .L_50)
.L_50:
        /*0cbc*/ 	.word	0x00000100
        /*0cc0*/ 	.word	0x00000001
        /*0cc4*/ 	.word	0x00000001


	//----- nvinfo : EIATTR_CRS_STACK_SIZE
	.align		4
.L_51:
        /*0cc8*/ 	.byte	0x04, 0x1e
        /*0cca*/ 	.short	(.L_53 - .L_52)
.L_52:
        /*0ccc*/ 	.word	0x00000000


	//----- nvinfo : EIATTR_CBANK_PARAM_SIZE
	.align		4
.L_53:
        /*0cd0*/ 	.byte	0x03, 0x19
        /*0cd2*/ 	.short	0x0800


	//----- nvinfo : EIATTR_PARAM_CBANK
	.align		4
        /*0cd4*/ 	.byte	0x04, 0x0a
        /*0cd6*/ 	.short	(.L_55 - .L_54)
	.align		4
.L_54:
        /*0cd8*/ 	.word	index@(.nv.constant0._ZN7cutlass13device_kernelINS_4gemm6kernel13GemmUniversalIN4cute5tupleIJiiiiEEENS1_10collective13CollectiveMmaINS1_35MainloopSm100TmaUmmaWarpSpecializedILi12ELi2ELi4ENS5_IJNS4_1CILi2EEENSA_ILi1EEESC_EEEEENS5_IJNSA_ILi128EEESF_NSA_ILi32EEEEEENS_10tfloat32_tENS5_IJlSC_lEEESI_SJ_NS4_8TiledMMAINS4_8MMA_AtomIJNS4_23SM100_MMA_TF32_2x1SM_SSISI_SI_fLi128ELi128ELNS4_4UMMA5MajorE0ELSO_0ELNSN_7ScaleInE0ELSP_0EEEEEENS4_6LayoutINS5_IJSC_SC_SC_EEENS5_IJNSA_ILi0EEESU_SU_EEEEENS5_IJNS4_10UnderscoreESX_SX_EEEEENS4_18SM100_TMA_2SM_LOADENS4_14ComposedLayoutINS4_7SwizzleILi3ELi4ELi3EEENS4_18smem_ptr_flag_bitsILi32EEENSS_INS5_IJNSA_ILi8EEESG_EEENS5_IJSG_SC_EEEEEEEvNS4_8identityES10_S1A_vS1B_EENS_8epilogue10collective18CollectiveEpilogueINS1D_23Sm100TmaWarpSpecializedILi4ELi2ELi16ELb1ELb0EEEJNS5_IJNSA_ILi64EEESF_SG_EEENS5_IJNSS_IS1I_SC_EENSS_INS5_IJNSA_ILi16EEESB_EEENS5_IJSC_S1I_EEEEEEEESI_SJ_SI_SJ_NS1D_6fusion15FusionCallbacksIS1H_NS1Q_17LinearCombinationISI_fSI_fLNS_15FloatRoundStyleE2EEES1J_S1P_JEEENS4_5SM1004TMEM4LOAD26SM100_TMEM_LOAD_32dp32b16xENS4_13SM90_TMA_LOADENS11_INS12_ILi2ELi4ELi3EEES15_NSS_INS5_IJS16_S1L_EEENS5_IJS1L_SC_EEEEEEENS4_39AutoVectorizingCopyWithAssumedAlignmentILi128EEENS4_14SM90_TMA_STOREES25_S27_S27_EEEvvEEEEvNT_6ParamsE)
        /*0cdc*/ 	.short	0x0380
        /*0cde*/ 	.short	0x0800


	//----- nvinfo : EIATTR_SW_WAR
	.align		4
.L_55:
        /*0ce0*/ 	.byte	0x04, 0x36
        /*0ce2*/ 	.short	(.L_57 - .L_56)
.L_56:
        /*0ce4*/ 	.word	0x00000008
.L_57:


//--------------------- .nv.callgraph             --------------------------
	.section	.nv.callgraph,"",@"SHT_CUDA_CALLGRAPH"
	.align	4
	.sectionentsize	8
	.align		4
        /*0000*/ 	.word	0x00000000
	.align		4
        /*0004*/ 	.word	0xffffffff
	.align		4
        /*0008*/ 	.word	index@(_ZN7cutlass13device_kernelINS_4gemm6kernel13GemmUniversalIN4cute5tupleIJiiiiEEENS1_10collective13CollectiveMmaINS1_35MainloopSm100TmaUmmaWarpSpecializedILi12ELi2ELi4ENS5_IJNS4_1CILi2EEENSA_ILi1EEESC_EEEEENS5_IJNSA_ILi128EEESF_NSA_ILi32EEEEEENS_10tfloat32_tENS5_IJlSC_lEEESI_SJ_NS4_8TiledMMAINS4_8MMA_AtomIJNS4_23SM100_MMA_TF32_2x1SM_SSISI_SI_fLi128ELi128ELNS4_4UMMA5MajorE0ELSO_0ELNSN_7ScaleInE0ELSP_0EEEEEENS4_6LayoutINS5_IJSC_SC_SC_EEENS5_IJNSA_ILi0EEESU_SU_EEEEENS5_IJNS4_10UnderscoreESX_SX_EEEEENS4_18SM100_TMA_2SM_LOADENS4_14ComposedLayoutINS4_7SwizzleILi3ELi4ELi3EEENS4_18smem_ptr_flag_bitsILi32EEENSS_INS5_IJNSA_ILi8EEESG_EEENS5_IJSG_SC_EEEEEEEvNS4_8identityES10_S1A_vS1B_EENS_8epilogue10collective18CollectiveEpilogueINS1D_23Sm100TmaWarpSpecializedILi4ELi2ELi16ELb1ELb0EEEJNS5_IJNSA_ILi64EEESF_SG_EEENS5_IJNSS_IS1I_SC_EENSS_INS5_IJNSA_ILi16EEESB_EEENS5_IJSC_S1I_EEEEEEEESI_SJ_SI_SJ_NS1D_6fusion15FusionCallbacksIS1H_NS1Q_17LinearCombinationISI_fSI_fLNS_15FloatRoundStyleE2EEES1J_S1P_JEEENS4_5SM1004TMEM4LOAD26SM100_TMEM_LOAD_32dp32b16xENS4_13SM90_TMA_LOADENS11_INS12_ILi2ELi4ELi3EEES15_NSS_INS5_IJS16_S1L_EEENS5_IJS1L_SC_EEEEEEENS4_39AutoVectorizingCopyWithAssumedAlignmentILi128EEENS4_14SM90_TMA_STOREES25_S27_S27_EEEvvEEEEvNT_6ParamsE)
	.align		4
        /*000c*/ 	.word	index@(__assertfail)
	.align		4
        /*0010*/ 	.word	0x00000000
	.align		4
        /*0014*/ 	.word	0xfffffffe
	.align		4
        /*0018*/ 	.word	0x00000000
	.align		4
        /*001c*/ 	.word	0xfffffffd
	.align		4
        /*0020*/ 	.word	0x00000000
	.align		4
        /*0024*/ 	.word	0xfffffffc


//--------------------- .nv.constant4             --------------------------
	.section	.nv.constant4,"a",@progbits
	.align	8
	.align		8
.nv.constant4:
        /*0000*/ 	.dword	__assertfail
	.align		8
        /*0008*/ 	.dword	__unnamed_1
	.align		8
        /*0010*/ 	.dword	__unnamed_2
	.align		8
        /*0018*/ 	.dword	_ZN40_INTERNAL_a6c43d96_4_k_cu_5ec39a9e_101954cuda3std3__45__cpo5beginE
	.align		8
        /*0020*/ 	.dword	_ZN40_INTERNAL_a6c43d96_4_k_cu_5ec39a9e_101954cuda3std3__45__cpo3endE
	.align		8
        /*0028*/ 	.dword	_ZN40_INTERNAL_a6c43d96_4_k_cu_5ec39a9e_101954cuda3std3__45__cpo6cbeginE
	.align		8
        /*0030*/ 	.dword	_ZN40_INTERNAL_a6c43d96_4_k_cu_5ec39a9e_101954cuda3std3__45__cpo4cendE
	.align		8
        /*0038*/ 	.dword	_ZN40_INTERNAL_a6c43d96_4_k_cu_5ec39a9e_101954cuda3std3__442_GLOBAL__N__a6c43d96_4_k_cu_5ec39a9e_101956ignoreE
	.align		8
        /*0040*/ 	.dword	_ZN40_INTERNAL_a6c43d96_4_k_cu_5ec39a9e_101954cuda3std3__419piecewise_constructE
	.align		8
        /*0048*/ 	.dword	_ZN40_INTERNAL_a6c43d96_4_k_cu_5ec39a9e_101954cuda3std3__48in_placeE
	.align		8
        /*0050*/ 	.dword	_ZN40_INTERNAL_a6c43d96_4_k_cu_5ec39a9e_101954cuda3std6ranges3__45__cpo4swapE
	.align		8
        /*0058*/ 	.dword	_ZN40_INTERNAL_a6c43d96_4_k_cu_5ec39a9e_101954cuda3std6ranges3__45__cpo9iter_moveE
	.align		8
        /*0060*/ 	.dword	_ZN40_INTERNAL_a6c43d96_4_k_cu_5ec39a9e_101954cute7productE
	.align		8
        /*0068*/ 	.dword	_ZN40_INTERNAL_a6c43d96_4_k_cu_5ec39a9e_101954cute1_E
	.align		8
        /*0070*/ 	.dword	$str$25
	.align		8
        /*0078*/ 	.dword	$str$26
	.align		8
        /*0080*/ 	.dword	$str$27
	.align		8
        /*0088*/ 	.dword	$str$28


//--------------------- .text._ZN7cutlass13device_kernelINS_4gemm6kernel13GemmUniversalIN4cute5tupleIJiiiiEEENS1_10collective13CollectiveMmaINS1_35MainloopSm100TmaUmmaWarpSpecializedILi12ELi2ELi4ENS5_IJNS4_1CILi2EEENSA_ILi1EEESC_EEEEENS5_IJNSA_ILi128EEESF_NSA_ILi32EEEEEENS_10tfloat32_tENS5_IJlSC_lEEESI_SJ_NS4_8TiledMMAINS4_8MMA_AtomIJNS4_23SM100_MMA_TF32_2x1SM_SSISI_SI_fLi128ELi128ELNS4_4UMMA5MajorE0ELSO_0ELNSN_7ScaleInE0ELSP_0EEEEEENS4_6LayoutINS5_IJSC_SC_SC_EEENS5_IJNSA_ILi0EEESU_SU_EEEEENS5_IJNS4_10UnderscoreESX_SX_EEEEENS4_18SM100_TMA_2SM_LOADENS4_14ComposedLayoutINS4_7SwizzleILi3ELi4ELi3EEENS4_18smem_ptr_flag_bitsILi32EEENSS_INS5_IJNSA_ILi8EEESG_EEENS5_IJSG_SC_EEEEEEEvNS4_8identityES10_S1A_vS1B_EENS_8epilogue10collective18CollectiveEpilogueINS1D_23Sm100TmaWarpSpecializedILi4ELi2ELi16ELb1ELb0EEEJNS5_IJNSA_ILi64EEESF_SG_EEENS5_IJNSS_IS1I_SC_EENSS_INS5_IJNSA_ILi16EEESB_EEENS5_IJSC_S1I_EEEEEEEESI_SJ_SI_SJ_NS1D_6fusion15FusionCallbacksIS1H_NS1Q_17LinearCombinationISI_fSI_fLNS_15FloatRoundStyleE2EEES1J_S1P_JEEENS4_5SM1004TMEM4LOAD26SM100_TMEM_LOAD_32dp32b16xENS4_13SM90_TMA_LOADENS11_INS12_ILi2ELi4ELi3EEES15_NSS_INS5_IJS16_S1L_EEENS5_IJS1L_SC_EEEEEEENS4_39AutoVectorizingCopyWithAssumedAlignmentILi128EEENS4_14SM90_TMA_STOREES25_S27_S27_EEEvvEEEEvNT_6ParamsE --------------------------
	.section	.text._ZN7cutlass13device_kernelINS_4gemm6kernel13GemmUniversalIN4cute5tupleIJiiiiEEENS1_10collective13CollectiveMmaINS1_35MainloopSm100TmaUmmaWarpSpecializedILi12ELi2ELi4ENS5_IJNS4_1CILi2EEENSA_ILi1EEESC_EEEEENS5_IJNSA_ILi128EEESF_NSA_ILi32EEEEEENS_10tfloat32_tENS5_IJlSC_lEEESI_SJ_NS4_8TiledMMAINS4_8MMA_AtomIJNS4_23SM100_MMA_TF32_2x1SM_SSISI_SI_fLi128ELi128ELNS4_4UMMA5MajorE0ELSO_0ELNSN_7ScaleInE0ELSP_0EEEEEENS4_6LayoutINS5_IJSC_SC_SC_EEENS5_IJNSA_ILi0EEESU_SU_EEEEENS5_IJNS4_10UnderscoreESX_SX_EEEEENS4_18SM100_TMA_2SM_LOADENS4_14ComposedLayoutINS4_7SwizzleILi3ELi4ELi3EEENS4_18smem_ptr_flag_bitsILi32EEENSS_INS5_IJNSA_ILi8EEESG_EEENS5_IJSG_SC_EEEEEEEvNS4_8identityES10_S1A_vS1B_EENS_8epilogue10collective18CollectiveEpilogueINS1D_23Sm100TmaWarpSpecializedILi4ELi2ELi16ELb1ELb0EEEJNS5_IJNSA_ILi64EEESF_SG_EEENS5_IJNSS_IS1I_SC_EENSS_INS5_IJNSA_ILi16EEESB_EEENS5_IJSC_S1I_EEEEEEEESI_SJ_SI_SJ_NS1D_6fusion15FusionCallbacksIS1H_NS1Q_17LinearCombinationISI_fSI_fLNS_15FloatRoundStyleE2EEES1J_S1P_JEEENS4_5SM1004TMEM4LOAD26SM100_TMEM_LOAD_32dp32b16xENS4_13SM90_TMA_LOADENS11_INS12_ILi2ELi4ELi3EEES15_NSS_INS5_IJS16_S1L_EEENS5_IJS1L_SC_EEEEEEENS4_39AutoVectorizingCopyWithAssumedAlignmentILi128EEENS4_14SM90_TMA_STOREES25_S27_S27_EEEvvEEEEvNT_6ParamsE,"ax",@progbits
	.align	128
.text._ZN7cutlass13device_kernelINS_4gemm6kernel13GemmUniversalIN4cute5tupleIJiiiiEEENS1_10collective13CollectiveMmaINS1_35MainloopSm100TmaUmmaWarpSpecializedILi12ELi2ELi4ENS5_IJNS4_1CILi2EEENSA_ILi1EEESC_EEEEENS5_IJNSA_ILi128EEESF_NSA_ILi32EEEEEENS_10tfloat32_tENS5_IJlSC_lEEESI_SJ_NS4_8TiledMMAINS4_8MMA_AtomIJNS4_23SM100_MMA_TF32_2x1SM_SSISI_SI_fLi128ELi128ELNS4_4UMMA5MajorE0ELSO_0ELNSN_7ScaleInE0ELSP_0EEEEEENS4_6LayoutINS5_IJSC_SC_SC_EEENS5_IJNSA_ILi0EEESU_SU_EEEEENS5_IJNS4_10UnderscoreESX_SX_EEEEENS4_18SM100_TMA_2SM_LOADENS4_14ComposedLayoutINS4_7SwizzleILi3ELi4ELi3EEENS4_18smem_ptr_flag_bitsILi32EEENSS_INS5_IJNSA_ILi8EEESG_EEENS5_IJSG_SC_EEEEEEEvNS4_8identityES10_S1A_vS1B_EENS_8epilogue10collective18CollectiveEpilogueINS1D_23Sm100TmaWarpSpecializedILi4ELi2ELi16ELb1ELb0EEEJNS5_IJNSA_ILi64EEESF_SG_EEENS5_IJNSS_IS1I_SC_EENSS_INS5_IJNSA_ILi16EEESB_EEENS5_IJSC_S1I_EEEEEEEESI_SJ_SI_SJ_NS1D_6fusion15FusionCallbacksIS1H_NS1Q_17LinearCombinationISI_fSI_fLNS_15FloatRoundStyleE2EEES1J_S1P_JEEENS4_5SM1004TMEM4LOAD26SM100_TMEM_LOAD_32dp32b16xENS4_13SM90_TMA_LOADENS11_INS12_ILi2ELi4ELi3EEES15_NSS_INS5_IJS16_S1L_EEENS5_IJS1L_SC_EEEEEEENS4_39AutoVectorizingCopyWithAssumedAlignmentILi128EEENS4_14SM90_TMA_STOREES25_S27_S27_EEEvvEEEEvNT_6ParamsE:
        .type           _ZN7cutlass13device_kernelINS_4gemm6kernel13GemmUniversalIN4cute5tupleIJiiiiEEENS1_10collective13CollectiveMmaINS1_35MainloopSm100TmaUmmaWarpSpecializedILi12ELi2ELi4ENS5_IJNS4_1CILi2EEENSA_ILi1EEESC_EEEEENS5_IJNSA_ILi128EEESF_NSA_ILi32EEEEEENS_10tfloat32_tENS5_IJlSC_lEEESI_SJ_NS4_8TiledMMAINS4_8MMA_AtomIJNS4_23SM100_MMA_TF32_2x1SM_SSISI_SI_fLi128ELi128ELNS4_4UMMA5MajorE0ELSO_0ELNSN_7ScaleInE0ELSP_0EEEEEENS4_6LayoutINS5_IJSC_SC_SC_EEENS5_IJNSA_ILi0EEESU_SU_EEEEENS5_IJNS4_10UnderscoreESX_SX_EEEEENS4_18SM100_TMA_2SM_LOADENS4_14ComposedLayoutINS4_7SwizzleILi3ELi4ELi3EEENS4_18smem_ptr_flag_bitsILi32EEENSS_INS5_IJNSA_ILi8EEESG_EEENS5_IJSG_SC_EEEEEEEvNS4_8identityES10_S1A_vS1B_EENS_8epilogue10collective18CollectiveEpilogueINS1D_23Sm100TmaWarpSpecializedILi4ELi2ELi16ELb1ELb0EEEJNS5_IJNSA_ILi64EEESF_SG_EEENS5_IJNSS_IS1I_SC_EENSS_INS5_IJNSA_ILi16EEESB_EEENS5_IJSC_S1I_EEEEEEEESI_SJ_SI_SJ_NS1D_6fusion15FusionCallbacksIS1H_NS1Q_17LinearCombinationISI_fSI_fLNS_15FloatRoundStyleE2EEES1J_S1P_JEEENS4_5SM1004TMEM4LOAD26SM100_TMEM_LOAD_32dp32b16xENS4_13SM90_TMA_LOADENS11_INS12_ILi2ELi4ELi3EEES15_NSS_INS5_IJS16_S1L_EEENS5_IJS1L_SC_EEEEEEENS4_39AutoVectorizingCopyWithAssumedAlignmentILi128EEENS4_14SM90_TMA_STOREES25_S27_S27_EEEvvEEEEvNT_6ParamsE,@function
        .size           _ZN7cutlass13device_kernelINS_4gemm6kernel13GemmUniversalIN4cute5tupleIJiiiiEEENS1_10collective13CollectiveMmaINS1_35MainloopSm100TmaUmmaWarpSpecializedILi12ELi2ELi4ENS5_IJNS4_1CILi2EEENSA_ILi1EEESC_EEEEENS5_IJNSA_ILi128EEESF_NSA_ILi32EEEEEENS_10tfloat32_tENS5_IJlSC_lEEESI_SJ_NS4_8TiledMMAINS4_8MMA_AtomIJNS4_23SM100_MMA_TF32_2x1SM_SSISI_SI_fLi128ELi128ELNS4_4UMMA5MajorE0ELSO_0ELNSN_7ScaleInE0ELSP_0EEEEEENS4_6LayoutINS5_IJSC_SC_SC_EEENS5_IJNSA_ILi0EEESU_SU_EEEEENS5_IJNS4_10UnderscoreESX_SX_EEEEENS4_18SM100_TMA_2SM_LOADENS4_14ComposedLayoutINS4_7SwizzleILi3ELi4ELi3EEENS4_18smem_ptr_flag_bitsILi32EEENSS_INS5_IJNSA_ILi8EEESG_EEENS5_IJSG_SC_EEEEEEEvNS4_8identityES10_S1A_vS1B_EENS_8epilogue10collective18CollectiveEpilogueINS1D_23Sm100TmaWarpSpecializedILi4ELi2ELi16ELb1ELb0EEEJNS5_IJNSA_ILi64EEESF_SG_EEENS5_IJNSS_IS1I_SC_EENSS_INS5_IJNSA_ILi16EEESB_EEENS5_IJSC_S1I_EEEEEEEESI_SJ_SI_SJ_NS1D_6fusion15FusionCallbacksIS1H_NS1Q_17LinearCombinationISI_fSI_fLNS_15FloatRoundStyleE2EEES1J_S1P_JEEENS4_5SM1004TMEM4LOAD26SM100_TMEM_LOAD_32dp32b16xENS4_13SM90_TMA_LOADENS11_INS12_ILi2ELi4ELi3EEES15_NSS_INS5_IJS16_S1L_EEENS5_IJS1L_SC_EEEEEEENS4_39AutoVectorizingCopyWithAssumedAlignmentILi128EEENS4_14SM90_TMA_STOREES25_S27_S27_EEEvvEEEEvNT_6ParamsE,(.L_x_222 - _ZN7cutlass13device_kernelINS_4gemm6kernel13GemmUniversalIN4cute5tupleIJiiiiEEENS1_10collective13CollectiveMmaINS1_35MainloopSm100TmaUmmaWarpSpecializedILi12ELi2ELi4ENS5_IJNS4_1CILi2EEENSA_ILi1EEESC_EEEEENS5_IJNSA_ILi128EEESF_NSA_ILi32EEEEEENS_10tfloat32_tENS5_IJlSC_lEEESI_SJ_NS4_8TiledMMAINS4_8MMA_AtomIJNS4_23SM100_MMA_TF32_2x1SM_SSISI_SI_fLi128ELi128ELNS4_4UMMA5MajorE0ELSO_0ELNSN_7ScaleInE0ELSP_0EEEEEENS4_6LayoutINS5_IJSC_SC_SC_EEENS5_IJNSA_ILi0EEESU_SU_EEEEENS5_IJNS4_10UnderscoreESX_SX_EEEEENS4_18SM100_TMA_2SM_LOADENS4_14ComposedLayoutINS4_7SwizzleILi3ELi4ELi3EEENS4_18smem_ptr_flag_bitsILi32EEENSS_INS5_IJNSA_ILi8EEESG_EEENS5_IJSG_SC_EEEEEEEvNS4_8identityES10_S1A_vS1B_EENS_8epilogue10collective18CollectiveEpilogueINS1D_23Sm100TmaWarpSpecializedILi4ELi2ELi16ELb1ELb0EEEJNS5_IJNSA_ILi64EEESF_SG_EEENS5_IJNSS_IS1I_SC_EENSS_INS5_IJNSA_ILi16EEESB_EEENS5_IJSC_S1I_EEEEEEEESI_SJ_SI_SJ_NS1D_6fusion15FusionCallbacksIS1H_NS1Q_17LinearCombinationISI_fSI_fLNS_15FloatRoundStyleE2EEES1J_S1P_JEEENS4_5SM1004TMEM4LOAD26SM100_TMEM_LOAD_32dp32b16xENS4_13SM90_TMA_LOADENS11_INS12_ILi2ELi4ELi3EEES15_NSS_INS5_IJS16_S1L_EEENS5_IJS1L_SC_EEEEEEENS4_39AutoVectorizingCopyWithAssumedAlignmentILi128EEENS4_14SM90_TMA_STOREES25_S27_S27_EEEvvEEEEvNT_6ParamsE)
        .other          _ZN7cutlass13device_kernelINS_4gemm6kernel13GemmUniversalIN4cute5tupleIJiiiiEEENS1_10collective13CollectiveMmaINS1_35MainloopSm100TmaUmmaWarpSpecializedILi12ELi2ELi4ENS5_IJNS4_1CILi2EEENSA_ILi1EEESC_EEEEENS5_IJNSA_ILi128EEESF_NSA_ILi32EEEEEENS_10tfloat32_tENS5_IJlSC_lEEESI_SJ_NS4_8TiledMMAINS4_8MMA_AtomIJNS4_23SM100_MMA_TF32_2x1SM_SSISI_SI_fLi128ELi128ELNS4_4UMMA5MajorE0ELSO_0ELNSN_7ScaleInE0ELSP_0EEEEEENS4_6LayoutINS5_IJSC_SC_SC_EEENS5_IJNSA_ILi0EEESU_SU_EEEEENS5_IJNS4_10UnderscoreESX_SX_EEEEENS4_18SM100_TMA_2SM_LOADENS4_14ComposedLayoutINS4_7SwizzleILi3ELi4ELi3EEENS4_18smem_ptr_flag_bitsILi32EEENSS_INS5_IJNSA_ILi8EEESG_EEENS5_IJSG_SC_EEEEEEEvNS4_8identityES10_S1A_vS1B_EENS_8epilogue10collective18CollectiveEpilogueINS1D_23Sm100TmaWarpSpecializedILi4ELi2ELi16ELb1ELb0EEEJNS5_IJNSA_ILi64EEESF_SG_EEENS5_IJNSS_IS1I_SC_EENSS_INS5_IJNSA_ILi16EEESB_EEENS5_IJSC_S1I_EEEEEEEESI_SJ_SI_SJ_NS1D_6fusion15FusionCallbacksIS1H_NS1Q_17LinearCombinationISI_fSI_fLNS_15FloatRoundStyleE2EEES1J_S1P_JEEENS4_5SM1004TMEM4LOAD26SM100_TMEM_LOAD_32dp32b16xENS4_13SM90_TMA_LOADENS11_INS12_ILi2ELi4ELi3EEES15_NSS_INS5_IJS16_S1L_EEENS5_IJS1L_SC_EEEEEEENS4_39AutoVectorizingCopyWithAssumedAlignmentILi128EEENS4_14SM90_TMA_STOREES25_S27_S27_EEEvvEEEEvNT_6ParamsE,@"STO_CUDA_ENTRY STV_DEFAULT"
_ZN7cutlass13device_kernelINS_4gemm6kernel13GemmUniversalIN4cute5tupleIJiiiiEEENS1_10collective13CollectiveMmaINS1_35MainloopSm100TmaUmmaWarpSpecializedILi12ELi2ELi4ENS5_IJNS4_1CILi2EEENSA_ILi1EEESC_EEEEENS5_IJNSA_ILi128EEESF_NSA_ILi32EEEEEENS_10tfloat32_tENS5_IJlSC_lEEESI_SJ_NS4_8TiledMMAINS4_8MMA_AtomIJNS4_23SM100_MMA_TF32_2x1SM_SSISI_SI_fLi128ELi128ELNS4_4UMMA5MajorE0ELSO_0ELNSN_7ScaleInE0ELSP_0EEEEEENS4_6LayoutINS5_IJSC_SC_SC_EEENS5_IJNSA_ILi0EEESU_SU_EEEEENS5_IJNS4_10UnderscoreESX_SX_EEEEENS4_18SM100_TMA_2SM_LOADENS4_14ComposedLayoutINS4_7SwizzleILi3ELi4ELi3EEENS4_18smem_ptr_flag_bitsILi32EEENSS_INS5_IJNSA_ILi8EEESG_EEENS5_IJSG_SC_EEEEEEEvNS4_8identityES10_S1A_vS1B_EENS_8epilogue10collective18CollectiveEpilogueINS1D_23Sm100TmaWarpSpecializedILi4ELi2ELi16ELb1ELb0EEEJNS5_IJNSA_ILi64EEESF_SG_EEENS5_IJNSS_IS1I_SC_EENSS_INS5_IJNSA_ILi16EEESB_EEENS5_IJSC_S1I_EEEEEEEESI_SJ_SI_SJ_NS1D_6fusion15FusionCallbacksIS1H_NS1Q_17LinearCombinationISI_fSI_fLNS_15FloatRoundStyleE2EEES1J_S1P_JEEENS4_5SM1004TMEM4LOAD26SM100_TMEM_LOAD_32dp32b16xENS4_13SM90_TMA_LOADENS11_INS12_ILi2ELi4ELi3EEES15_NSS_INS5_IJS16_S1L_EEENS5_IJS1L_SC_EEEEEEENS4_39AutoVectorizingCopyWithAssumedAlignmentILi128EEENS4_14SM90_TMA_STOREES25_S27_S27_EEEvvEEEEvNT_6ParamsE:
[----:B------:R-:W1:Y:S01]  /*0000*/  LDC R1, c[0x0][0x37c] ;  /* 0x0000df00ff017b82 */ /* 0x000e620000000800 */
[----:B------:R-:W2:Y:S01]  /*0010*/  S2R R81, SR_TID.X ;  /* 0x0000000000517919 */ /* 0x000ea20000002100 */
[----:B------:R-:W3:Y:S06]  /*0020*/  LDCU.64 UR6, c[0x0][0x890] ;  /* 0x00011200ff0677ac */ /* 0x000eec0008000a00 */
[----:B------:R-:W4:Y:S01]  /*0030*/  S2UR UR37, SR_CgaCtaId ;  /* 0x00000000002579c3 */ /* 0x000f220000008800 */
[----:B------:R-:W-:Y:S02]  /*0040*/  PRMT R67, RZ, 0x7610, R67 ;  /* 0x00007610ff437816 */ /* 0x000fe40000000043 */
[----:B------:R-:W-:Y:S01]  /*0050*/  ELECT P1, URZ, PT ;  /* 0x0000000000ff782f */ /* 0x000fe20003820000 */
[----:B------:R-:W1:Y:S01]  /*0060*/  LDCU.64 UR46, c[0x0][0x358] ;  /* 0x00006b00ff2e77ac */ /* 0x000e620008000a00 */
[----:B---3--:R-:W-:-:S04]  /*0070*/  UISETP.NE.U32.AND UP0, UPT, UR6, URZ, UPT ;  /* 0x000000ff0600728c */ /* 0x008fc8000bf05070 */
[----:B------:R-:W-:Y:S02]  /*0080*/  UISETP.NE.AND.EX UP0, UPT, UR7, URZ, UPT, UP0 ;  /* 0x000000ff0700728c */ /* 0x000fe4000bf05300 */
[----:B----4-:R-:W-:Y:S02]  /*0090*/  ULOP3.LUT UR5, UR37, 0x1, URZ, 0xc0, !UPT ;  /* 0x0000000125057892 */ /* 0x010fe4000f8ec0ff */
[----:B------:R-:W-:Y:S01]  /*00a0*/  ULOP3.LUT UR4, UR37, 0x1, URZ, 0x3c, !UPT ;  /* 0x0000000125047892 */ /* 0x000fe2000f8e3cff */
[----:B--2---:R-:W-:-:S05]  /*00b0*/  SHF.R.U32.HI R72, RZ, 0x5, R81 ;  /* 0x00000005ff487819 */ /* 0x004fca0000011651 */
[----:B------:R-:W2:Y:S02]  /*00c0*/  SHFL.IDX PT, R0, R72, RZ, 0x1f ;  /* 0x00001fff48007589 */ /* 0x000ea400000e0000 */
[----:B--2---:R-:W-:Y:S01]  /*00d0*/  R2UR UR10, R0 ;  /* 0x00000000000a72ca */ /* 0x004fe200000e0000 */
[----:B-1----:R-:W-:-:S14]  /*00e0*/  BRA.U UP0, `(.L_x_0) ;  /* 0x00000001002c7547 */ /* 0x002fdc000b800000 */
[----:B------:R-:W1:Y:S02]  /*00f0*/  LDCU.64 UR8, c[0x0][0x888] ;  /* 0x00011100ff0877ac */ /* 0x000e640008000a00 */
[----:B-1----:R-:W-:-:S04]  /*0100*/  UISETP.NE.U32.AND UP0, UPT, UR8, URZ, UPT ;  /* 0x000000ff0800728c */ /* 0x002fc8000bf05070 */
[----:B------:R-:W-:-:S09]  /*0110*/  UISETP.NE.AND.EX UP0, UPT, UR9, URZ, UPT, UP0 ;  /* 0x000000ff0900728c */ /* 0x000fd2000bf05300 */
[----:B------:R-:W-:Y:S05]  /*0120*/  BRA.U !UP0, `(.L_x_1) ;  /* 0x0000000108107547 */ /* 0x000fea000b800000 */
[----:B------:R-:W1:Y:S02]  /*0130*/  LDC.64 R2, c[0x0][0x888] ;  /* 0x00022200ff027b82 */ /* 0x000e640000000a00 */
[----:B-1----:R1:W5:Y:S01]  /*0140*/  LDG.E R35, desc[UR46][R2.64] ;  /* 0x0000002e02237981 */ /* 0x002362000c1e1900 */
[----:B------:R-:W-:Y:S01]  /*0150*/  HFMA2 R67, -RZ, RZ, 0, 5.9604644775390625e-08 ;  /* 0x00000001ff437431 */ /* 0x000fe200000001ff */
[----:B------:R-:W-:Y:S05]  /*0160*/  BRA `(.L_x_0) ;  /* 0x00000000000c7947 */ /* 0x000fea0003800000 */
.L_x_1:
[----:B------:R-:W1:Y:S01]  /*0170*/  LDCU UR8, c[0x0][0x880] ;  /* 0x00011000ff0877ac */ /* 0x000e620008000800 */
[----:B------:R-:W-:Y:S01]  /*0180*/  HFMA2 R67, -RZ, RZ, 0, 5.9604644775390625e-08 ;  /* 0x00000001ff437431 */ /* 0x000fe200000001ff */
[----:B-1----:R-:W-:-:S07]  /*0190*/  MOV R35, UR8 ;  /* 0x0000000800237c02 */ /* 0x002fce0008000f00 */
.L_x_0:
[----:B------:R-:W2:Y:S02]  /*01a0*/  LDCU.64 UR8, c[0x0][0x8b0] ;  /* 0x00011600ff0877ac */ /* 0x000ea40008000a00 */
[----:B--2---:R-:W-:-:S04]  /*01b0*/  UISETP.NE.U32.AND UP0, UPT, UR8, URZ, UPT ;  /* 0x000000ff0800728c */ /* 0x004fc8000bf05070 */
[----:B------:R-:W-:-:S09]  /*01c0*/  UISETP.NE.AND.EX UP0, UPT, UR9, URZ, UPT, UP0 ;  /* 0x000000ff0900728c */ /* 0x000fd2000bf05300 */
[----:B------:R-:W-:Y:S05]  /*01d0*/  BRA.U UP0, `(.L_x_2) ;  /* 0x0000000100247547 */ /* 0x000fea000b800000 */
[----:B------:R-:W2:Y:S02]  /*01e0*/  LDCU.64 UR8, c[0x0][0x8a8] ;  /* 0x00011500ff0877ac */ /* 0x000ea40008000a00 */
[----:B--2---:R-:W-:-:S04]  /*01f0*/  UISETP.NE.U32.AND UP0, UPT, UR8, URZ, UPT ;  /* 0x000000ff0800728c */ /* 0x004fc8000bf05070 */
[----:B------:R-:W-:-:S09]  /*0200*/  UISETP.NE.AND.EX UP0, UPT, UR9, URZ, UPT, UP0 ;  /* 0x000000ff0900728c */ /* 0x000fd2000bf05300 */
[----:B------:R-:W-:Y:S05]  /*0210*/  BRA.U !UP0, `(.L_x_3) ;  /* 0x00000001080c7547 */ /* 0x000fea000b800000 */
[----:B------:R-:W2:Y:S02]  /*0220*/  LDC.64 R32, c[0x0][0x8a8] ;  /* 0x00022a00ff207b82 */ /* 0x000ea40000000a00 */
[----:B--2---:R2:W5:Y:S01]  /*0230*/  LDG.E R32, desc[UR46][R32.64] ;  /* 0x0000002e20207981 */ /* 0x004562000c1e1900 */
[----:B------:R-:W-:Y:S05]  /*0240*/  BRA `(.L_x_2) ;  /* 0x0000000000087947 */ /* 0x000fea0003800000 */
.L_x_3:
[----:B------:R-:W2:Y:S02]  /*0250*/  LDCU UR8, c[0x0][0x8a0] ;  /* 0x00011400ff0877ac */ /* 0x000ea40008000800 */
[----:B--2---:R-:W-:Y:S02]  /*0260*/  MOV R32, UR8 ;  /* 0x0000000800207c02 */ /* 0x004fe40008000f00 */
.L_x_2:
[----:B------:R-:W-:Y:S01]  /*0270*/  IMAD.U32 R0, RZ, RZ, UR10 ;  /* 0x0000000aff007e24 */ /* 0x000fe2000f8e00ff */
[----:B------:R-:W-:Y:S04]  /*0280*/  BSSY.RECONVERGENT B0, `(.L_x_4) ;  /* 0x000000c000007945 */ /* 0x000fe80003800200 */
[C---:B------:R-:W-:Y:S02]  /*0290*/  ISETP.NE.OR P2, PT, R0.reuse, 0x1, !P1 ;  /* 0x000000010000780c */ /* 0x040fe40004f45670 */
[----:B------:R-:W-:-:S11]  /*02a0*/  ISETP.NE.OR P0, PT, R0, 0x3, !P1 ;  /* 0x000000030000780c */ /* 0x000fd60004f05670 */
[----:B------:R-:W-:Y:S05]  /*02b0*/  @P2 BRA `(.L_x_5) ;  /* 0x0000000000202947 */ /* 0x000fea0003800000 */
[----:B------:R-:W3:Y:S02]  /*02c0*/  LDCU.64 UR8, c[0x0][0x348] ;  /* 0x00006900ff0877ac */ /* 0x000ee40008000a00 */
[----:B---3--:R-:W-:Y:S02]  /*02d0*/  UIADD3 UR12, UP1, UPT, UR8, 0x80, URZ ;  /* 0x00000080080c7890 */ /* 0x008fe4000ff3e0ff */
[----:B------:R-:W-:Y:S02]  /*02e0*/  UIADD3 UR8, UP0, UPT, UR8, 0x180, URZ ;  /* 0x0000018008087890 */ /* 0x000fe4000ff1e0ff */
[----:B------:R-:W-:Y:S02]  /*02f0*/  UIADD3.X UR13, UPT, UPT, URZ, UR9, URZ, UP1, !UPT ;  /* 0x00000009ff0d7290 */ /* 0x000fe40008ffe4ff */
[----:B------:R-:W-:-:S07]  /*0300*/  UIADD3.X UR9, UPT, UPT, URZ, UR9, URZ, UP0, !UPT ;  /* 0x00000009ff097290 */ /* 0x000fce00087fe4ff */
[----:B------:R3:W-:Y:S02]  /*0310*/  UTMACCTL.PF [UR12] ;  /* 0x000000000c0079b9 */ /* 0x0007e40008040000 */
[----:B------:R3:W-:Y:S02]  /*0320*/  UTMACCTL.PF [UR8] ;  /* 0x00000000080079b9 */ /* 0x0007e40008040000 */
[----:B---3--:R-:W-:Y:S01]  /*0330*/  NOP ;  /* 0x0000000000007918 */ /* 0x008fe20000000000 */
.L_x_5:
[----:B------:R-:W-:Y:S05]  /*0340*/  BSYNC.RECONVERGENT B0 ;  /* 0x0000000000007941 */ /* 0x000fea0003800200 */
.L_x_4:
[----:B------:R-:W-:Y:S04]  /*0350*/  BSSY.RECONVERGENT B0, `(.L_x_6) ;  /* 0x000000a000007945 */ /* 0x000fe80003800200 */
        /* <DEDUP_REMOVED lines=9> */
.L_x_7:
[----:B------:R-:W-:Y:S05]  /*03f0*/  BSYNC.RECONVERGENT B0 ;  /* 0x0000000000007941 */ /* 0x000fea0003800200 */
.L_x_6:
[----:B------:R-:W3:Y:S01]  /*0400*/  LDCU.64 UR8, c[0x0][0x888] ;  /* 0x00011100ff0877ac */ /* 0x000ee20008000a00 */
[----:B------:R-:W-:Y:S02]  /*0410*/  UISETP.EQ.U32.AND UP1, UPT, UR6, URZ, UPT ;  /* 0x000000ff0600728c */ /* 0x000fe4000bf22070 */
[----:B------:R-:W-:Y:S02]  /*0420*/  UPLOP3.LUT UP5, UPT, UPT, UPT, UPT, 0x80, 0x8 ;  /* 0x000000000008789c */ /* 0x000fe40003faf070 */
[----:B---3--:R-:W-:-:S04]  /*0430*/  UISETP.NE.U32.AND UP0, UPT, UR8, URZ, UPT ;  /* 0x000000ff0800728c */ /* 0x008fc8000bf05070 */
[----:B------:R-:W-:-:S04]  /*0440*/  UISETP.NE.AND.EX UP0, UPT, UR9, URZ, UPT, UP0 ;  /* 0x000000ff0900728c */ /* 0x000fc8000bf05300 */
[----:B------:R-:W-:-:S04]  /*0450*/  UISETP.EQ.OR.EX UP2, UPT, UR7, URZ, !UP0, UP1 ;  /* 0x000000ff0700728c */ /* 0x000fc8000c742710 */
[----:B------:R-:W-:-:S05]  /*0460*/  UP2UR UR50, UPR, URZ, 0x4 ;  /* 0x00000004ff327883 */ /* 0x000fca0008000000 */
[----:B------:R-:W-:Y:S07]  /*0470*/  BRA.U !UP2, `(.L_x_8) ;  /* 0x000000010a207547 */ /* 0x000fee000b800000 */
[----:B------:R-:W-:Y:S01]  /*0480*/  UISETP.NE.U32.AND UP2, UPT, UR6, URZ, UPT ;  /* 0x000000ff0600728c */ /* 0x000fe2000bf45070 */
[----:B-----5:R-:W-:Y:S01]  /*0490*/  FSETP.NEU.AND P0, PT, R35, RZ, PT ;  /* 0x000000ff2300720b */ /* 0x020fe20003f0d000 */
[----:B------:R-:W-:Y:S02]  /*04a0*/  USEL UR6, URZ, 0xffffffff, UP0 ;  /* 0xffffffffff067887 */ /* 0x000fe40008000000 */
[----:B------:R-:W-:-:S10]  /*04b0*/  UISETP.NE.AND.EX UP2, UPT, UR7, URZ, UPT, UP2 ;  /* 0x000000ff0700728c */ /* 0x000fd4000bf45320 */
[----:B------:R-:W-:Y:S01]  /*04c0*/  VOTEU.ANY UP1, P0 ;  /* 0x0000000000ff7886 */ /* 0x000fe20000020100 */
[----:B------:R-:W-:-:S04]  /*04d0*/  @!UP2 USEL UR6, URZ, 0xffffffff, UP1 ;  /* 0xffffffffff06a887 */ /* 0x000fc80008800000 */
[----:B------:R-:W-:-:S04]  /*04e0*/  ULOP3.LUT UR6, UR6, 0x1, URZ, 0xc0, !UPT ;  /* 0x0000000106067892 */ /* 0x000fc8000f8ec0ff */
[----:B------:R-:W-:-:S11]  /*04f0*/  UISETP.NE.U32.AND UP5, UPT, UR6, 0x1, UPT ;  /* 0x000000010600788c */ /* 0x000fd6000bfa5070 */
.L_x_8:
[----:B------:R-:W3:Y:S01]  /*0500*/  SHFL.IDX PT, R0, R72, RZ, 0x1f ;  /* 0x00001fff48007589 */ /* 0x000ee200000e0000 */
[----:B------:R-:W-:-:S04]  /*0510*/  UISETP.NE.AND UP1, UPT, UR10, 0x2, UPT ;  /* 0x000000020a00788c */ /* 0x000fc8000bf25270 */
[----:B------:R-:W-:Y:S02]  /*0520*/  UISETP.EQ.AND UP2, UPT, UR5, URZ, !UP1 ;  /* 0x000000ff0500728c */ /* 0x000fe4000cf42270 */
[----:B------:R-:W-:-:S04]  /*0530*/  USEL UR6, URZ, 0x1, UP1 ;  /* 0x00000001ff067887 */ /* 0x000fc80008800000 */
[----:B------:R-:W-:Y:S02]  /*0540*/  PLOP3.LUT P5, PT, P1, PT, UP2, 0x80, 0x8 ;  /* 0x000000000008781c */ /* 0x000fe40000faf028 */
[----:B---3--:R-:W-:-:S13]  /*0550*/  ISETP.NE.AND P0, PT, R0, RZ, PT ;  /* 0x000000ff0000720c */ /* 0x008fda0003f05270 */
[----:B------:R-:W-:Y:S05]  /*0560*/  @P0 BRA `(.L_x_9) ;  /* 0x0000000000900947 */ /* 0x000fea0003800000 */
[----:B------:R-:W-:Y:S01]  /*0570*/  ELECT P0, URZ, PT ;  /* 0x0000000000ff782f */ /* 0x000fe20003800000 */
[----:B------:R-:W-:-:S12]  /*0580*/  BSSY.RECONVERGENT B0, `(.L_x_9) ;  /* 0x0000022000007945 */ /* 0x000fd80003800200 */
[----:B------:R-:W-:Y:S05]  /*0590*/  @!P0 BRA `(.L_x_10) ;  /* 0x0000000000808947 */ /* 0x000fea0003800000 */
[----:B------:R-:W-:Y:S01]  /*05a0*/  UMOV UR8, 0x400 ;  /* 0x0000040000087882 */ /* 0x000fe20000000000 */
[----:B------:R-:W-:Y:S01]  /*05b0*/  UMOV UR7, 0x1 ;  /* 0x0000000100077882 */ /* 0x000fe20000000000 */
[----:B------:R-:W-:Y:S02]  /*05c0*/  ULEA UR8, UR37, UR8, 0x18 ;  /* 0x0000000825087291 */ /* 0x000fe4000f8ec0ff */
[----:B------:R-:W-:-:S04]  /*05d0*/  UIADD3 UR12, UPT, UPT, -UR7, 0x100000, URZ ;  /* 0x00100000070c7890 */ /* 0x000fc8000fffe1ff */
[----:B------:R-:W-:Y:S02]  /*05e0*/  USHF.L.U32 UR13, UR12, 0xb, URZ ;  /* 0x0000000b0c0d7899 */ /* 0x000fe400080006ff */
[----:B------:R-:W-:Y:S01]  /*05f0*/  USHF.L.U32 UR12, UR12, 0x1, URZ ;  /* 0x000000010c0c7899 */ /* 0x000fe200080006ff */
[----:B------:R-:W3:Y:S11]  /*0600*/  FENCE.VIEW.ASYNC.S ;  /* 0x00000000000073c6 */ /* 0x000ef60000000000 */
[----:B---3--:R3:W4:Y:S01]  /*0610*/  SYNCS.EXCH.64 URZ, [UR8], UR12 ;  /* 0x0000000c08ff75b2 */ /* 0x0087220008000100 */
[----:B------:R3:W1:Y:S01]  /*0620*/  SYNCS.EXCH.64 URZ, [UR8+0x60], UR12 ;  /* 0x0000600c08ff75b2 */ /* 0x0006620008000100 */
        /* <DEDUP_REMOVED lines=21> */
[----:B------:R3:W1:Y:S02]  /*0780*/  SYNCS.EXCH.64 URZ, [UR8+0xb8], UR12 ;  /* 0x0000b80c08ff75b2 */ /* 0x0006640008000100 */
[----:B---34-:R-:W-:Y:S01]  /*0790*/  NOP ;  /* 0x0000000000007918 */ /* 0x018fe20000000000 */
.L_x_10:
[----:B------:R-:W-:Y:S05]  /*07a0*/  BSYNC.RECONVERGENT B0 ;  /* 0x0000000000007941 */ /* 0x000fea0003800200 */
.L_x_9:
[----:B------:R-:W3:Y:S01]  /*07b0*/  SHFL.IDX PT, R0, R72, RZ, 0x1f ;  /* 0x00001fff48007589 */ /* 0x000ee200000e0000 */
[----:B------:R-:W-:Y:S01]  /*07c0*/  NOP ;  /* 0x0000000000007918 */ /* 0x000fe20000000000 */
[----:B---3--:R-:W-:-:S13]  /*07d0*/  ISETP.NE.AND P0, PT, R0, 0x1, PT ;  /* 0x000000010000780c */ /* 0x008fda0003f05270 */
[----:B------:R-:W-:Y:S05]  /*07e0*/  @P0 BRA `(.L_x_11) ;  /* 0x0000000000540947 */ /* 0x000fea0003800000 */
[----:B------:R-:W-:Y:S01]  /*07f0*/  UMOV UR9, 0x400 ;  /* 0x0000040000097882 */ /* 0x000fe20000000000 */
[----:B------:R-:W-:Y:S01]  /*0800*/  UMOV UR8, 0x20 ;  /* 0x0000002000087882 */ /* 0x000fe20000000000 */
[----:B------:R-:W-:Y:S01]  /*0810*/  UMOV UR7, 0x80 ;  /* 0x0000008000077882 */ /* 0x000fe20000000000 */
[----:B------:R-:W-:Y:S02]  /*0820*/  ULEA UR9, UR37, UR9, 0x18 ;  /* 0x0000000925097291 */ /* 0x000fe4000f8ec0ff */
[----:B------:R-:W-:-:S04]  /*0830*/  UIADD3 UR12, UPT, UPT, -UR8, 0x100000, URZ ;  /* 0x00100000080c7890 */ /* 0x000fc8000fffe1ff */
[----:B------:R-:W-:Y:S02]  /*0840*/  USHF.L.U32 UR13, UR12, 0xb, URZ ;  /* 0x0000000b0c0d7899 */ /* 0x000fe400080006ff */
[----:B------:R-:W-:Y:S02]  /*0850*/  USHF.L.U32 UR12, UR12, 0x1, URZ ;  /* 0x000000010c0c7899 */ /* 0x000fe400080006ff */
[----:B------:R-:W-:-:S04]  /*0860*/  UIADD3 UR14, UPT, UPT, -UR7, 0x100000, URZ ;  /* 0x00100000070e7890 */ /* 0x000fc8000fffe1ff */
[----:B------:R-:W-:Y:S02]  /*0870*/  USHF.L.U32 UR15, UR14, 0xb, URZ ;  /* 0x0000000b0e0f7899 */ /* 0x000fe400080006ff */
[----:B------:R-:W-:Y:S01]  /*0880*/  USHF.L.U32 UR14, UR14, 0x1, URZ ;  /* 0x000000010e0e7899 */ /* 0x000fe200080006ff */
[----:B------:R-:W-:Y:S01]  /*0890*/  ELECT P0, URZ, PT ;  /* 0x0000000000ff782f */ /* 0x000fe20003800000 */
[----:B------:R-:W3:Y:S02]  /*08a0*/  FENCE.VIEW.ASYNC.S ;  /* 0x00000000000073c6 */ /* 0x000ee40000000000 */
[----:B---3--:R3:W4:Y:S08]  /*08b0*/  SYNCS.EXCH.64 URZ, [UR9+0xc0], UR12 ;  /* 0x0000c00c09ff75b2 */ /* 0x0087300008000100 */
[----:B------:R3:W1:Y:S01]  /*08c0*/  SYNCS.EXCH.64 URZ, [UR9+0xe0], UR14 ;  /* 0x0000e00e09ff75b2 */ /* 0x0006620008000100 */
[----:B------:R3:W1:Y:S01]  /*08d0*/  SYNCS.EXCH.64 URZ, [UR9+0xc8], UR12 ;  /* 0x0000c80c09ff75b2 */ /* 0x0006620008000100 */
[----:B------:R3:W1:Y:S01]  /*08e0*/  SYNCS.EXCH.64 URZ, [UR9+0xe8], UR14 ;  /* 0x0000e80e09ff75b2 */ /* 0x0006620008000100 */
[----:B------:R3:W1:Y:S01]  /*08f0*/  SYNCS.EXCH.64 URZ, [UR9+0xd0], UR12 ;  /* 0x0000d00c09ff75b2 */ /* 0x0006620008000100 */
[----:B------:R3:W1:Y:S01]  /*0900*/  SYNCS.EXCH.64 URZ, [UR9+0xf0], UR14 ;  /* 0x0000f00e09ff75b2 */ /* 0x0006620008000100 */
[----:B------:R3:W1:Y:S01]  /*0910*/  SYNCS.EXCH.64 URZ, [UR9+0xd8], UR12 ;  /* 0x0000d80c09ff75b2 */ /* 0x0006620008000100 */
[----:B------:R3:W1:Y:S01]  /*0920*/  SYNCS.EXCH.64 URZ, [UR9+0xf8], UR14 ;  /* 0x0000f80e09ff75b2 */ /* 0x0006620008000100 */
[----:B------:R-:W-:Y:S01]  /*0930*/  NOP ;  /* 0x0000000000007918 */ /* 0x000fe20000000000 */
.L_x_11:
[----:B------:R-:W2:Y:S01]  /*0940*/  SHFL.IDX PT, R0, R72, RZ, 0x1f ;  /* 0x00001fff48007589 */ /* 0x000ea200000e0000 */
[----:B------:R-:W-:Y:S01]  /*0950*/  NOP ;  /* 0x0000000000007918 */ /* 0x000fe20000000000 */
[----:B--2---:R-:W-:-:S13]  /*0960*/  ISETP.NE.AND P0, PT, R0, 0x3, PT ;  /* 0x000000030000780c */ /* 0x004fda0003f05270 */
[----:B------:R-:W-:Y:S05]  /*0970*/  @P0 BRA `(.L_x_12) ;  /* 0x00000000002c0947 */ /* 0x000fea0003800000 */
[----:B------:R-:W-:Y:S01]  /*0980*/  UMOV UR8, 0x400 ;  /* 0x0000040000087882 */ /* 0x000fe20000000000 */
[----:B------:R-:W-:Y:S01]  /*0990*/  UMOV UR7, 0x20 ;  /* 0x0000002000077882 */ /* 0x000fe20000000000 */
[----:B------:R-:W-:Y:S02]  /*09a0*/  ULEA UR8, UR37, UR8, 0x18 ;  /* 0x0000000825087291 */ /* 0x000fe4000f8ec0ff */
[----:B---3--:R-:W-:-:S04]  /*09b0*/  UIADD3 UR12, UPT, UPT, -UR7, 0x100000, URZ ;  /* 0x00100000070c7890 */ /* 0x008fc8000fffe1ff */
[----:B------:R-:W-:Y:S02]  /*09c0*/  USHF.L.U32 UR13, UR12, 0xb, URZ ;  /* 0x0000000b0c0d7899 */ /* 0x000fe400080006ff */
[----:B------:R-:W-:Y:S01]  /*09d0*/  USHF.L.U32 UR12, UR12, 0x1, URZ ;  /* 0x000000010c0c7899 */ /* 0x000fe200080006ff */
[----:B------:R-:W-:Y:S01]  /*09e0*/  ELECT P0, URZ, PT ;  /* 0x0000000000ff782f */ /* 0x000fe20003800000 */
[----:B------:R-:W2:Y:S10]  /*09f0*/  FENCE.VIEW.ASYNC.S ;  /* 0x00000000000073c6 */ /* 0x000eb40000000000 */
[----:B--2---:R2:W3:Y:S01]  /*0a00*/  SYNCS.EXCH.64 URZ, [UR8+0x100], UR12 ;  /* 0x0001000c08ff75b2 */ /* 0x0044e20008000100 */
[----:B------:R2:W1:Y:S01]  /*0a10*/  SYNCS.EXCH.64 URZ, [UR8+0x108], UR12 ;  /* 0x0001080c08ff75b2 */ /* 0x0004620008000100 */
[----:B------:R-:W-:Y:S01]  /*0a20*/  NOP ;  /* 0x0000000000007918 */ /* 0x000fe20000000000 */
.L_x_12:
[----:B------:R-:W4:Y:S01]  /*0a30*/  SHFL.IDX PT, R0, R72, RZ, 0x1f ;  /* 0x00001fff48007589 */ /* 0x000f2200000e0000 */
[----:B------:R-:W-:Y:S01]  /*0a40*/  NOP ;  /* 0x0000000000007918 */ /* 0x000fe20000000000 */
[----:B----4-:R-:W-:-:S13]  /*0a50*/  ISETP.NE.AND P0, PT, R0, 0x4, PT ;  /* 0x000000040000780c */ /* 0x010fda0003f05270 */
[----:B------:R-:W-:Y:S05]  /*0a60*/  @P0 BRA `(.L_x_13) ;  /* 0x0000000000480947 */ /* 0x000fea0003800000 */
[----:B---3--:R-:W-:Y:S01]  /*0a70*/  UMOV UR9, 0x1e0 ;  /* 0x000001e000097882 */ /* 0x008fe20000000000 */
[----:B--2---:R-:W-:Y:S01]  /*0a80*/  UMOV UR8, 0x400 ;  /* 0x0000040000087882 */ /* 0x004fe20000000000 */
[----:B------:R-:W-:Y:S01]  /*0a90*/  USEL UR9, UR9, 0x1a0, UP5 ;  /* 0x000001a009097887 */ /* 0x000fe2000a800000 */
        /* <DEDUP_REMOVED lines=9> */
[----:B------:R-:W2:Y:S02]  /*0b30*/  FENCE.VIEW.ASYNC.S ;  /* 0x00000000000073c6 */ /* 0x000ea40000000000 */
[----:B--2---:R4:W2:Y:S08]  /*0b40*/  SYNCS.EXCH.64 URZ, [UR8+0x110], UR12 ;  /* 0x0001100c08ff75b2 */ /* 0x0048b00008000100 */
[----:B------:R4:W3:Y:S01]  /*0b50*/  SYNCS.EXCH.64 URZ, [UR8+0x120], UR14 ;  /* 0x0001200e08ff75b2 */ /* 0x0008e20008000100 */
[----:B------:R4:W1:Y:S01]  /*0b60*/  SYNCS.EXCH.64 URZ, [UR8+0x118], UR12 ;  /* 0x0001180c08ff75b2 */ /* 0x0008620008000100 */
[----:B------:R4:W1:Y:S02]  /*0b70*/  SYNCS.EXCH.64 URZ, [UR8+0x128], UR14 ;  /* 0x0001280e08ff75b2 */ /* 0x0008640008000100 */
[----:B----4-:R-:W-:Y:S01]  /*0b80*/  NOP ;  /* 0x0000000000007918 */ /* 0x010fe20000000000 */
.L_x_13:
[----:B------:R-:W4:Y:S01]  /*0b90*/  SHFL.IDX PT, R0, R72, RZ, 0x1f ;  /* 0x00001fff48007589 */ /* 0x000f2200000e0000 */
[----:B------:R-:W-:Y:S01]  /*0ba0*/  NOP ;  /* 0x0000000000007918 */ /* 0x000fe20000000000 */
[----:B----4-:R-:W-:-:S13]  /*0bb0*/  ISETP.NE.AND P0, PT, R0, 0x5, PT ;  /* 0x000000050000780c */ /* 0x010fda0003f05270 */
[----:B------:R-:W-:Y:S05]  /*0bc0*/  @P0 BRA `(.L_x_14) ;  /* 0x0000000000540947 */ /* 0x000fea0003800000 */
[----:B---3--:R-:W-:Y:S01]  /*0bd0*/  UMOV UR9, 0x400 ;  /* 0x0000040000097882 */ /* 0x008fe20000000000 */
[----:B--2---:R-:W-:Y:S01]  /*0be0*/  UMOV UR8, 0x1 ;  /* 0x0000000100087882 */ /* 0x004fe20000000000 */
        /* <DEDUP_REMOVED lines=13> */
[----:B------:R4:W1:Y:S01]  /*0cc0*/  SYNCS.EXCH.64 URZ, [UR9+0x158], UR14 ;  /* 0x0001580e09ff75b2 */ /* 0x0008620008000100 */
[----:B------:R4:W1:Y:S01]  /*0cd0*/  SYNCS.EXCH.64 URZ, [UR9+0x140], UR12 ;  /* 0x0001400c09ff75b2 */ /* 0x0008620008000100 */
[----:B------:R4:W1:Y:S01]  /*0ce0*/  SYNCS.EXCH.64 URZ, [UR9+0x160], UR14 ;  /* 0x0001600e09ff75b2 */ /* 0x0008620008000100 */
[----:B------:R4:W1:Y:S01]  /*0cf0*/  SYNCS.EXCH.64 URZ, [UR9+0x148], UR12 ;  /* 0x0001480c09ff75b2 */ /* 0x0008620008000100 */
[----:B------:R4:W1:Y:S02]  /*0d00*/  SYNCS.EXCH.64 URZ, [UR9+0x168], UR14 ;  /* 0x0001680e09ff75b2 */ /* 0x0008640008000100 */
[----:B----4-:R-:W-:Y:S01]  /*0d10*/  NOP ;  /* 0x0000000000007918 */ /* 0x010fe20000000000 */
.L_x_14:
[----:B------:R-:W4:Y:S01]  /*0d20*/  SHFL.IDX PT, R0, R72, RZ, 0x1f ;  /* 0x00001fff48007589 */ /* 0x000f2200000e0000 */
[----:B------:R-:W-:Y:S01]  /*0d30*/  ISETP.NE.OR P1, PT, RZ, UR10, !P1 ;  /* 0x0000000aff007c0c */ /* 0x000fe2000cf25670 */
[----:B------:R-:W-:Y:S01]  /*0d40*/  NOP ;  /* 0x0000000000007918 */ /* 0x000fe20000000000 */
[----:B----4-:R-:W-:-:S13]  /*0d50*/  ISETP.NE.AND P0, PT, R0, 0x3, PT ;  /* 0x000000030000780c */ /* 0x010fda0003f05270 */
[----:B------:R-:W-:Y:S05]  /*0d60*/  @P0 BRA `(.L_x_15) ;  /* 0x0000000000340947 */ /* 0x000fea0003800000 */
[----:B--2---:R-:W-:Y:S01]  /*0d70*/  UMOV UR8, 0x400 ;  /* 0x0000040000087882 */ /* 0x004fe20000000000 */
[----:B------:R-:W-:Y:S01]  /*0d80*/  UMOV UR7, 0x20 ;  /* 0x0000002000077882 */ /* 0x000fe20000000000 */
[----:B------:R-:W-:Y:S02]  /*0d90*/  ULEA UR8, UR37, UR8, 0x18 ;  /* 0x0000000825087291 */ /* 0x000fe4000f8ec0ff */
[----:B---3--:R-:W-:-:S04]  /*0da0*/  UIADD3 UR12, UPT, UPT, -UR7, 0x100000, URZ ;  /* 0x00100000070c7890 */ /* 0x008fc8000fffe1ff */
[----:B------:R-:W-:Y:S02]  /*0db0*/  USHF.L.U32 UR13, UR12, 0xb, URZ ;  /* 0x0000000b0c0d7899 */ /* 0x000fe400080006ff */
[----:B------:R-:W-:Y:S01]  /*0dc0*/  USHF.L.U32 UR12, UR12, 0x1, URZ ;  /* 0x000000010c0c7899 */ /* 0x000fe200080006ff */
[----:B------:R-:W-:Y:S01]  /*0dd0*/  ELECT P0, URZ, PT ;  /* 0x0000000000ff782f */ /* 0x000fe20003800000 */
[----:B------:R-:W2:Y:S10]  /*0de0*/  FENCE.VIEW.ASYNC.S ;  /* 0x00000000000073c6 */ /* 0x000eb40000000000 */
[----:B--2---:R4:W2:Y:S01]  /*0df0*/  SYNCS.EXCH.64 URZ, [UR8+0x170], UR12 ;  /* 0x0001700c08ff75b2 */ /* 0x0048a20008000100 */
[----:B------:R4:W3:Y:S01]  /*0e00*/  SYNCS.EXCH.64 URZ, [UR8+0x180], UR12 ;  /* 0x0001800c08ff75b2 */ /* 0x0008e20008000100 */
[----:B------:R4:W1:Y:S01]  /*0e10*/  SYNCS.EXCH.64 URZ, [UR8+0x178], UR12 ;  /* 0x0001780c08ff75b2 */ /* 0x0008620008000100 */
[----:B------:R4:W1:Y:S02]  /*0e20*/  SYNCS.EXCH.64 URZ, [UR8+0x188], UR12 ;  /* 0x0001880c08ff75b2 */ /* 0x0008640008000100 */
[----:B----4-:R-:W-:Y:S01]  /*0e30*/  NOP ;  /* 0x0000000000007918 */ /* 0x010fe20000000000 */
.L_x_15:
[----:B------:R-:W-:Y:S01]  /*0e40*/  VOTEU.ALL UP1, P1 ;  /* 0x0000000000ff7886 */ /* 0x000fe20000820000 */
[----:B--2---:R-:W2:Y:S01]  /*0e50*/  LDCU UR8, c[0x0][0x36c] ;  /* 0x00006d80ff0877ac */ /* 0x004ea20008000800 */
[----:B------:R-:W-:Y:S01]  /*0e60*/  NOP ;  /* 0x0000000000007918 */ /* 0x000fe20000000000 */
[----:B------:R-:W-:Y:S01]  /*0e70*/  LOP3.LUT R10, R81, 0x1f, RZ, 0xc0, !PT ;  /* 0x0000001f510a7812 */ /* 0x000fe200078ec0ff */
[----:B---3--:R-:W-:Y:S01]  /*0e80*/  UMOV UR12, 0x20 ;  /* 0x00000020000c7882 */ /* 0x008fe20000000000 */
[----:B------:R-:W-:Y:S01]  /*0e90*/  @!UP1 UMOV UR7, 0x400 ;  /* 0x0000040000079882 */ /* 0x000fe20000000000 */
[----:B------:R-:W-:-:S04]  /*0ea0*/  @!UP1 UIADD3 UR12, UPT, UPT, -UR12, 0x100000, URZ ;  /* 0x001000000c0c9890 */ /* 0x000fc8000fffe1ff */
[----:B------:R-:W-:Y:S02]  /*0eb0*/  @!UP1 USHF.L.U32 UR13, UR12, 0xb, URZ ;  /* 0x0000000b0c0d9899 */ /* 0x000fe400080006ff */
[----:B------:R-:W-:Y:S02]  /*0ec0*/  @!UP1 USHF.L.U32 UR12, UR12, 0x1, URZ ;  /* 0x000000010c0c9899 */ /* 0x000fe400080006ff */
[----:B------:R-:W-:Y:S01]  /*0ed0*/  @!UP1 ULEA UR7, UR37, UR7, 0x18 ;  /* 0x0000000725079291 */ /* 0x000fe2000f8ec0ff */
[----:B------:R-:W-:Y:S01]  /*0ee0*/  VOTEU.ALL UP1, P1 ;  /* 0x0000000000ff7886 */ /* 0x000fe20000820000 */
[----:B------:R-:W-:Y:S01]  /*0ef0*/  UISETP.NE.AND UP4, UPT, UR10, URZ, UPT ;  /* 0x000000ff0a00728c */ /* 0x000fe2000bf85270 */
[----:B------:R-:W3:Y:S09]  /*0f00*/  FENCE.VIEW.ASYNC.S ;  /* 0x00000000000073c6 */ /* 0x000ef20000000000 */
[----:B---3--:R3:W4:Y:S01]  /*0f10*/  @!UP1 SYNCS.EXCH.64 URZ, [UR7+0x190], UR12 ;  /* 0x0001900c07ff95b2 */ /* 0x0087220008000100 */
[----:B--2---:R-:W-:-:S09]  /*0f20*/  UISETP.EQ.U32.AND UP1, UPT, UR8, 0x1, UPT ;  /* 0x000000010800788c */ /* 0x004fd2000bf22070 */
[----:B------:R-:W-:Y:S05]  /*0f30*/  BRA.U !UP1, `(.L_x_16) ;  /* 0x0000000109087547 */ /* 0x000fea000b800000 */
[----:B-1--4-:R-:W-:Y:S01]  /*0f40*/  UCGABAR_ARV ;  /* 0x00000000000079c7 */ /* 0x012fe20008000000 */
[----:B------:R-:W-:Y:S05]  /*0f50*/  BRA `(.L_x_17) ;  /* 0x0000000000047947 */ /* 0x000fea0003800000 */
.L_x_16:
[----:B-1--4-:R-:W-:Y:S01]  /*0f60*/  NOP ;  /* 0x0000000000007918 */ /* 0x012fe20000000000 */
.L_x_17:
[----:B------:R-:W1:Y:S01]  /*0f70*/  S2R R11, SR_CTAID.X ;  /* 0x00000000000b7919 */ /* 0x000e620000002500 */
[----:B------:R-:W-:-:S05]  /*0f80*/  CS2R.32 R68, SR_CgaSize ;  /* 0x0000000000447805 */ /* 0x000fca0000008a00 */
[----:B------:R-:W-:-:S05]  /*0f90*/  IMAD R68, R68, -0xa0, RZ ;  /* 0xffffff6044447824 */ /* 0x000fca00078e02ff */
[----:B------:R-:W-:-:S14]  /*0fa0*/  R2UR UR8, R68 ;  /* 0x00000000440872ca */ /* 0x000fdc00000e0000 */
[----:B------:R-:W2:Y:S01]  /*0fb0*/  LDCU UR8, c[0x0][UR8+0x2b0] ;  /* 0x00005600080877ac */ /* 0x000ea20008000800 */
[----:B------:R-:W-:-:S05]  /*0fc0*/  CS2R.32 R0, SR_CgaSize ;  /* 0x0000000000007805 */ /* 0x000fca0000008a00 */
[----:B------:R-:W-:-:S06]  /*0fd0*/  IMAD R0, R0, -0xa0, RZ ;  /* 0xffffff6000007824 */ /* 0x000fcc00078e02ff */
[----:B------:R-:W4:Y:S01]  /*0fe0*/  LDC R0, c[0x0][R0+0x2a0] ;  /* 0x0000a80000007b82 */ /* 0x000f220000000800 */
[----:B------:R-:W-:Y:S01]  /*0ff0*/  PRMT R8, RZ, 0x7610, R8 ;  /* 0x00007610ff087816 */ /* 0x000fe20000000008 */
[----:B------:R-:W2:Y:S01]  /*1000*/  S2R R20, SR_CTAID.Y ;  /* 0x0000000000147919 */ /* 0x000ea20000002600 */
[----:B------:R-:W-:-:S05]  /*1010*/  CS2R.32 R68, SR_CgaSize ;  /* 0x0000000000447805 */ /* 0x000fca0000008a00 */
[----:B------:R-:W-:-:S05]  /*1020*/  IMAD R68, R68, -0xa0, RZ ;  /* 0xffffff6044447824 */ /* 0x000fca00078e02ff */
[----:B---3--:R-:W-:-:S14]  /*1030*/  R2UR UR7, R68 ;  /* 0x00000000440772ca */ /* 0x008fdc00000e0000 */
[----:B------:R-:W3:Y:S01]  /*1040*/  LDCU UR7, c[0x0][UR7+0x2b4] ;  /* 0x00005680070777ac */ /* 0x000ee20008000800 */
[----:B------:R-:W-:Y:S01]  /*1050*/  UISETP.NE.AND UP2, UPT, UR10, 0x2, UPT ;  /* 0x000000020a00788c */ /* 0x000fe2000bf45270 */
[----:B------:R-:W2:Y:S01]  /*1060*/  LDC R9, c[0x0][0xb24] ;  /* 0x0002c900ff097b82 */ /* 0x000ea20000000800 */
[----:B------:R-:W-:-:S05]  /*1070*/  CS2R.32 R66, SR_CgaSize ;  /* 0x0000000000427805 */ /* 0x000fca0000008a00 */
[----:B------:R-:W-:-:S06]  /*1080*/  IMAD R66, R66, -0xa0, RZ ;  /* 0xffffff6042427824 */ /* 0x000fcc00078e02ff */
[----:B------:R-:W4:Y:S08]  /*1090*/  LDC R66, c[0x0][R66+0x2a4] ;  /* 0x0000a90042427b82 */ /* 0x000f300000000800 */
[----:B------:R-:W4:Y:S01]  /*10a0*/  LDC R26, c[0x0][0xb24] ;  /* 0x0002c900ff1a7b82 */ /* 0x000f220000000800 */
[----:B-1----:R-:W-:Y:S01]  /*10b0*/  I2FP.F32.U32 R4, R11 ;  /* 0x0000000b00047245 */ /* 0x002fe20000201000 */
[----:B------:R-:W-:-:S06]  /*10c0*/  IMAD.MOV.U32 R21, RZ, RZ, R11 ;  /* 0x000000ffff157224 */ /* 0x000fcc00078e000b */
[----:B------:R-:W1:Y:S01]  /*10d0*/  S2UR UR36, SR_CTAID.Z ;  /* 0x00000000002479c3 */ /* 0x000e620000002700 */
[----:B--2---:R-:W-:Y:S02]  /*10e0*/  ISETP.GE.AND P0, PT, R9, 0x1, PT ;  /* 0x000000010900780c */ /* 0x004fe40003f06270 */
[----:B------:R-:W-:Y:S01]  /*10f0*/  I2FP.F32.U32 R2, R20 ;  /* 0x0000001400027245 */ /* 0x000fe20000201000 */
[----:B------:R-:W-:-:S04]  /*1100*/  FMUL R4, R4, UR8 ;  /* 0x0000000804047c20 */ /* 0x000fc80008400000 */
[----:B---3--:R-:W-:Y:S01]  /*1110*/  FMUL R2, R2, UR7 ;  /* 0x0000000702027c20 */ /* 0x008fe20008400000 */
[----:B------:R-:W2:Y:S01]  /*1120*/  F2I.U32.TRUNC.NTZ R68, R4 ;  /* 0x0000000400447305 */ /* 0x000ea2000020f000 */
[----:B------:R-:W3:Y:S07]  /*1130*/  LDCU UR7, c[0x0][0xb30] ;  /* 0x00016600ff0777ac */ /* 0x000eee0008000800 */
[----:B------:R-:W1:Y:S01]  /*1140*/  F2I.U32.TRUNC.NTZ R3, R2 ;  /* 0x0000000200037305 */ /* 0x000e62000020f000 */
[----:B--2---:R-:W-:-:S04]  /*1150*/  IMAD.MOV R68, RZ, RZ, -R68 ;  /* 0x000000ffff447224 */ /* 0x004fc800078e0a44 */
[----:B----4-:R-:W-:Y:S01]  /*1160*/  IMAD R68, R0, R68, R11 ;  /* 0x0000004400447224 */ /* 0x010fe200078e020b */
[----:B------:R-:W-:Y:S01]  /*1170*/  PRMT R0, RZ, 0x7610, R0 ;  /* 0x00007610ff007816 */ /* 0x000fe20000000000 */
[----:B---3--:R-:W-:Y:S01]  /*1180*/  UISETP.NE.AND UP3, UPT, UR7, 0x1, UPT ;  /* 0x000000010700788c */ /* 0x008fe2000bf65270 */
[----:B-1----:R-:W-:-:S05]  /*1190*/  IADD3 R3, PT, PT, -R3, RZ, RZ ;  /* 0x000000ff03037210 */ /* 0x002fca0007ffe1ff */
[----:B------:R-:W-:Y:S01]  /*11a0*/  IMAD R66, R66, R3, R20 ;  /* 0x0000000342427224 */ /* 0x000fe200078e0214 */
[----:B------:R-:W-:Y:S06]  /*11b0*/  BRA.U UP4, `(.L_x_18) ;  /* 0x0000000104247547 */ /* 0x000fec000b800000 */
[----:B------:R-:W-:Y:S01]  /*11c0*/  ISETP.NE.AND P1, PT, R66, RZ, PT ;  /* 0x000000ff4200720c */ /* 0x000fe20003f25270 */
[----:B------:R-:W-:Y:S01]  /*11d0*/  IMAD.MOV.U32 R0, RZ, RZ, 0x3 ;  /* 0x00000003ff007424 */ /* 0x000fe200078e00ff */
[C---:B------:R-:W-:Y:S02]  /*11e0*/  LOP3.LUT R3, R68.reuse, 0xfffffffe, RZ, 0xc0, !PT ;  /* 0xfffffffe44037812 */ /* 0x040fe400078ec0ff */
[----:B------:R-:W-:Y:S02]  /*11f0*/  ISETP.LT.U32.OR P1, PT, R68, 0x2, !P1 ;  /* 0x000000024400780c */ /* 0x000fe40004f21470 */
[----:B------:R-:W-:Y:S02]  /*1200*/  SHF.L.U32 R0, R0, R3, RZ ;  /* 0x0000000300007219 */ /* 0x000fe400000006ff */
[----:B------:R-:W-:Y:S02]  /*1210*/  SEL R5, RZ, 0x1, !P1 ;  /* 0x00000001ff057807 */ /* 0x000fe40004800000 */
[----:B------:R-:W-:-:S05]  /*1220*/  SEL R2, RZ, 0x2, !P1 ;  /* 0x00000002ff027807 */ /* 0x000fca0004800000 */
[----:B------:R-:W-:-:S05]  /*1230*/  IMAD.IADD R2, R5, 0x1, R2 ;  /* 0x0000000105027824 */ /* 0x000fca00078e0202 */
[----:B------:R-:W-:Y:S02]  /*1240*/  PRMT R8, R2, 0x7610, R8 ;  /* 0x0000761002087816 */ /* 0x000fe40000000008 */
.L_x_18:
[----:B------:R-:W-:Y:S05]  /*1250*/  @!P0 BRA `(.L_x_19) ;  /* 0x0000000000b88947 */ /* 0x000fea0003800000 */
[----:B------:R-:W1:Y:S01]  /*1260*/  LDC.64 R4, c[0x0][0xb18] ;  /* 0x0002c600ff047b82 */ /* 0x000e620000000a00 */
[----:B------:R-:W-:-:S07]  /*1270*/  ISETP.NE.AND P0, PT, R9, 0x1, PT ;  /* 0x000000010900780c */ /* 0x000fce0003f05270 */
[----:B------:R-:W2:Y:S08]  /*1280*/  LDC R14, c[0x0][0xb0c] ;  /* 0x0002c300ff0e7b82 */ /* 0x000eb00000000800 */
[----:B------:R-:W3:Y:S08]  /*1290*/  LDC R13, c[0x0][0x370] ;  /* 0x0000dc00ff0d7b82 */ /* 0x000ef00000000800 */
[----:B------:R-:W4:Y:S01]  /*12a0*/  LDC R16, c[0x0][0x374] ;  /* 0x0000dd00ff107b82 */ /* 0x000f220000000800 */
[----:B-1----:R-:W-:-:S07]  /*12b0*/  ISETP.NE.AND P1, PT, R4, 0x1, PT ;  /* 0x000000010400780c */ /* 0x002fce0003f25270 */
[----:B------:R-:W3:Y:S01]  /*12c0*/  LDC.64 R6, c[0x0][0xb10] ;  /* 0x0002c400ff067b82 */ /* 0x000ee20000000a00 */
[----:B--2---:R-:W-:-:S07]  /*12d0*/  ISETP.NE.AND P2, PT, R14, 0x1, PT ;  /* 0x000000010e00780c */ /* 0x004fce0003f45270 */
[----:B------:R-:W1:Y:S08]  /*12e0*/  LDC R12, c[0x0][0xb20] ;  /* 0x0002c800ff0c7b82 */ /* 0x000e700000000800 */
[----:B------:R-:W2:Y:S01]  /*12f0*/  LDC.64 R2, c[0x0][0xb28] ;  /* 0x0002ca00ff027b82 */ /* 0x000ea20000000a00 */
[----:B----4-:R-:W-:-:S04]  /*1300*/  IMAD.HI.U32 R15, R16, R5, RZ ;  /* 0x00000005100f7227 */ /* 0x010fc800078e00ff */
[----:B------:R-:W-:-:S04]  /*1310*/  IMAD.HI.U32 R5, R20, R5, RZ ;  /* 0x0000000514057227 */ /* 0x000fc800078e00ff */
[----:B---3--:R-:W-:-:S04]  /*1320*/  IMAD.HI.U32 R18, R13, R6, RZ ;  /* 0x000000060d127227 */ /* 0x008fc800078e00ff */
[C---:B------:R-:W-:Y:S01]  /*1330*/  IMAD.HI.U32 R22, R11.reuse, R6, RZ ;  /* 0x000000060b167227 */ /* 0x040fe200078e00ff */
[-C--:B------:R-:W-:Y:S02]  /*1340*/  @P2 SHF.R.U32.HI R13, RZ, R7.reuse, R18 ;  /* 0x00000007ff0d2219 */ /* 0x080fe40000011612 */
[-C--:B-1----:R-:W-:Y:S02]  /*1350*/  @P1 SHF.R.U32.HI R16, RZ, R12.reuse, R15 ;  /* 0x0000000cff101219 */ /* 0x082fe4000001160f */
[----:B------:R-:W-:Y:S02]  /*1360*/  SHF.R.U32.HI R5, RZ, R12, R5 ;  /* 0x0000000cff057219 */ /* 0x000fe40000011605 */
[----:B------:R-:W-:Y:S02]  /*1370*/  SHF.R.U32.HI R22, RZ, R7, R22 ;  /* 0x00000007ff167219 */ /* 0x000fe40000011616 */
[----:B------:R-:W-:Y:S01]  /*1380*/  SEL R5, R20, R5, !P1 ;  /* 0x0000000514057207 */ /* 0x000fe20004800000 */
[----:B--2---:R-:W-:Y:S01]  /*1390*/  IMAD.HI.U32 R18, R16, R2, RZ ;  /* 0x0000000210127227 */ /* 0x004fe200078e00ff */
[----:B------:R-:W-:-:S02]  /*13a0*/  SEL R21, R11, R22, !P2 ;  /* 0x000000160b157207 */ /* 0x000fc40005000000 */
[----:B------:R-:W-:Y:S01]  /*13b0*/  IADD3 R7, PT, PT, -R5, RZ, RZ ;  /* 0x000000ff05077210 */ /* 0x000fe20007ffe1ff */
[----:B------:R-:W-:Y:S01]  /*13c0*/  IMAD.HI.U32 R6, R13, R2, RZ ;  /* 0x000000020d067227 */ /* 0x000fe200078e00ff */
[----:B------:R-:W-:-:S03]  /*13d0*/  @P0 SHF.R.U32.HI R16, RZ, R3, R18 ;  /* 0x00000003ff100219 */ /* 0x000fc60000011612 */
[----:B------:R-:W-:Y:S01]  /*13e0*/  IMAD R7, R4, R7, R20 ;  /* 0x0000000704077224 */ /* 0x000fe200078e0214 */
[----:B------:R-:W-:Y:S01]  /*13f0*/  @P0 SHF.R.U32.HI R13, RZ, R3, R6 ;  /* 0x00000003ff0d0219 */ /* 0x000fe20000011606 */
[----:B------:R-:W-:-:S04]  /*1400*/  IMAD R16, R16, R9, RZ ;  /* 0x0000000910107224 */ /* 0x000fc800078e02ff */
[----:B------:R-:W-:Y:S01]  /*1410*/  IMAD R6, R13, R9, RZ ;  /* 0x000000090d067224 */ /* 0x000fe200078e02ff */
[----:B------:R-:W-:-:S04]  /*1420*/  ISETP.GE.AND P1, PT, R5, R16, PT ;  /* 0x000000100500720c */ /* 0x000fc80003f26270 */
[----:B------:R-:W-:Y:S01]  /*1430*/  ISETP.GE.OR P1, PT, R21, R6, P1 ;  /* 0x000000061500720c */ /* 0x000fe20000f26670 */
[----:B------:R-:W-:-:S05]  /*1440*/  IMAD.HI.U32 R6, R5, R2, RZ ;  /* 0x0000000205067227 */ /* 0x000fca00078e00ff */
[----:B------:R-:W-:-:S04]  /*1450*/  SHF.R.U32.HI R6, RZ, R3, R6 ;  /* 0x00000003ff067219 */ /* 0x000fc80000011606 */
[----:B------:R-:W-:-:S03]  /*1460*/  SEL R6, R5, R6, !P0 ;  /* 0x0000000605067207 */ /* 0x000fc60004000000 */
[----:B------:R-:W-:Y:S01]  /*1470*/  @!P1 IMAD.HI.U32 R12, R21, R2, RZ ;  /* 0x00000002150c9227 */ /* 0x000fe200078e00ff */
[----:B------:R-:W-:-:S04]  /*1480*/  IADD3 R2, PT, PT, -R6, RZ, RZ ;  /* 0x000000ff06027210 */ /* 0x000fc80007ffe1ff */
[----:B------:R-:W-:Y:S01]  /*1490*/  @!P1 SHF.R.U32.HI R12, RZ, R3, R12 ;  /* 0x00000003ff0c9219 */ /* 0x000fe2000001160c */
[----:B------:R-:W-:-:S03]  /*14a0*/  IMAD R2, R9, R2, R5 ;  /* 0x0000000209027224 */ /* 0x000fc600078e0205 */
[----:B------:R-:W-:-:S05]  /*14b0*/  @!P1 SEL R3, R21, R12, !P0 ;  /* 0x0000000c15039207 */ /* 0x000fca0004000000 */
[--C-:B------:R-:W-:Y:S02]  /*14c0*/  @!P1 IMAD.IADD R6, R6, 0x1, -R3.reuse ;  /* 0x0000000106069824 */ /* 0x100fe400078e0a03 */
[----:B------:R-:W-:Y:S01]  /*14d0*/  @!P1 IMAD R3, R2, R13, R3 ;  /* 0x0000000d02039224 */ /* 0x000fe200078e0203 */
[----:B------:R-:W-:Y:S01]  /*14e0*/  IADD3 R2, PT, PT, -R21, RZ, RZ ;  /* 0x000000ff15027210 */ /* 0x000fe20007ffe1ff */
[----:B------:R-:W-:Y:S02]  /*14f0*/  @!P1 IMAD R5, R6, R9, R21 ;  /* 0x0000000906059224 */ /* 0x000fe400078e0215 */
[----:B------:R-:W-:Y:S02]  /*1500*/  @!P1 IMAD.MOV.U32 R21, RZ, RZ, R3 ;  /* 0x000000ffff159224 */ /* 0x000fe400078e0003 */
[----:B------:R-:W-:Y:S02]  /*1510*/  IMAD R2, R14, R2, R11 ;  /* 0x000000020e027224 */ /* 0x000fe400078e020b */
[----:B------:R-:W-:-:S02]  /*1520*/  IMAD R20, R5, R4, R7 ;  /* 0x0000000405147224 */ /* 0x000fc400078e0207 */
[----:B------:R-:W-:Y:S02]  /*1530*/  IMAD R21, R21, R14, R2 ;  /* 0x0000000e15157224 */ /* 0x000fe400078e0202 */
.L_x_19:
[----:B------:R-:W-:Y:S05]  /*1540*/  BRA.U UP3, `(.L_x_20) ;  /* 0x0000000103407547 */ /* 0x000fea000b800000 */
[----:B------:R-:W1:Y:S08]  /*1550*/  LDC.64 R4, c[0x0][0xb10] ;  /* 0x0002c400ff047b82 */ /* 0x000e700000000a00 */
[----:B------:R-:W2:Y:S08]  /*1560*/  LDC.64 R2, c[0x0][0xb18] ;  /* 0x0002c600ff027b82 */ /* 0x000eb00000000a00 */
[----:B------:R-:W3:Y:S08]  /*1570*/  LDC R6, c[0x0][0xb20] ;  /* 0x0002c800ff067b82 */ /* 0x000ef00000000800 */
[----:B------:R-:W4:Y:S01]  /*1580*/  LDC R12, c[0x0][0xb0c] ;  /* 0x0002c300ff0c7b82 */ /* 0x000f220000000800 */
[----:B-1----:R-:W-:-:S05]  /*1590*/  IMAD.HI.U32 R4, R21, R4, RZ ;  /* 0x0000000415047227 */ /* 0x002fca00078e00ff */
[----:B------:R-:W-:Y:S01]  /*15a0*/  SHF.R.U32.HI R4, RZ, R5, R4 ;  /* 0x00000005ff047219 */ /* 0x000fe20000011604 */
[----:B--2---:R-:W-:Y:S01]  /*15b0*/  IMAD.HI.U32 R3, R20, R3, RZ ;  /* 0x0000000314037227 */ /* 0x004fe200078e00ff */
[----:B------:R-:W-:-:S04]  /*15c0*/  ISETP.NE.AND P0, PT, R2, 0x1, PT ;  /* 0x000000010200780c */ /* 0x000fc80003f05270 */
[----:B---3--:R-:W-:-:S04]  /*15d0*/  SHF.R.U32.HI R3, RZ, R6, R3 ;  /* 0x00000006ff037219 */ /* 0x008fc80000011603 */
[----:B------:R-:W-:Y:S02]  /*15e0*/  SEL R3, R20, R3, !P0 ;  /* 0x0000000314037207 */ /* 0x000fe40004000000 */
[----:B----4-:R-:W-:-:S04]  /*15f0*/  ISETP.NE.AND P1, PT, R12, 0x1, PT ;  /* 0x000000010c00780c */ /* 0x010fc80003f25270 */
[----:B------:R-:W-:-:S05]  /*1600*/  SEL R6, R21, R4, !P1 ;  /* 0x0000000415067207 */ /* 0x000fca0004800000 */
[----:B------:R-:W-:Y:S02]  /*1610*/  IMAD.IADD R4, R3, 0x1, -R6 ;  /* 0x0000000103047824 */ /* 0x000fe400078e0a06 */
[----:B------:R-:W-:Y:S02]  /*1620*/  IMAD.IADD R3, R6, 0x1, -R3 ;  /* 0x0000000106037824 */ /* 0x000fe400078e0a03 */
[----:B------:R-:W-:Y:S02]  /*1630*/  IMAD R21, R4, R12, R21 ;  /* 0x0000000c04157224 */ /* 0x000fe400078e0215 */
[----:B------:R-:W-:Y:S02]  /*1640*/  IMAD R20, R3, R2, R20 ;  /* 0x0000000203147224 */ /* 0x000fe400078e0214 */
.L_x_20:
[----:B------:R-:W-:Y:S05]  /*1650*/  BRA.U !UP1, `(.L_x_21) ;  /* 0x00000001090c7547 */ /* 0x000fea000b800000 */
[----:B------:R-:W-:Y:S01]  /*1660*/  UCGABAR_WAIT ;  /* 0x0000000000007dc7 */ /* 0x000fe20008000000 */
[----:B------:R-:W-:Y:S01]  /*1670*/  CCTL.IVALL ;  /* 0x00000000ff00798f */ /* 0x000fe20002000000 */
[----:B------:R-:W-:Y:S05]  /*1680*/  BRA `(.L_x_22) ;  /* 0x0000000000047947 */ /* 0x000fea0003800000 */
.L_x_21:
[----:B------:R-:W-:Y:S06]  /*1690*/  BAR.SYNC.DEFER_BLOCKING 0x0 ;  /* 0x0000000000007b1d */ /* 0x000fec0000010000 */
.L_x_22:
[----:B------:R-:W-:Y:S05]  /*16a0*/  BRA.U UP2, `(.L_x_23) ;  /* 0x0000001502c87547 */ /* 0x000fea000b800000 */
[----:B------:R-:W1:Y:S01]  /*16b0*/  LDCU UR4, c[0x0][0x38c] ;  /* 0x00007180ff0477ac */ /* 0x000e620008000800 */
[----:B------:R-:W2:Y:S01]  /*16c0*/  LDC R9, c[0x0][0x370] ;  /* 0x0000dc00ff097b82 */ /* 0x000ea20000000800 */
[----:B------:R-:W-:Y:S01]  /*16d0*/  IMAD.SHL.U32 R16, R11, 0x40, RZ ;  /* 0x000000400b107824 */ /* 0x000fe200078e00ff */
[----:B------:R-:W-:Y:S01]  /*16e0*/  PLOP3.LUT P1, PT, PT, PT, UP5, 0x80, 0x8 ;  /* 0x000000000008781c */ /* 0x000fe20003f2f058 */
[----:B------:R-:W-:Y:S01]  /*16f0*/  HFMA2 R12, -RZ, RZ, 0, 0 ;  /* 0x00000000ff0c7431 */ /* 0x000fe200000001ff */
[----:B------:R-:W-:Y:S01]  /*1700*/  UISETP.NE.AND UP1, UPT, UR10, URZ, UPT ;  /* 0x000000ff0a00728c */ /* 0x000fe2000bf25270 */
[----:B------:R-:W-:Y:S01]  /*1710*/  ISETP.NE.AND P4, PT, R10, RZ, P5 ;  /* 0x000000ff0a00720c */ /* 0x000fe20002f85270 */
[----:B------:R-:W-:Y:S01]  /*1720*/  IMAD.MOV.U32 R15, RZ, RZ, 0x1 ;  /* 0x00000001ff0f7424 */ /* 0x000fe200078e00ff */
[----:B------:R-:W-:Y:S01]  /*1730*/  PLOP3.LUT P1, PT, P1, PT, PT, 0x8, 0x80 ;  /* 0x000000000080781c */ /* 0x000fe20000f2e170 */
[----:B------:R-:W3:Y:S01]  /*1740*/  LDC R0, c[0x0][0x374] ;  /* 0x0000dd00ff007b82 */ /* 0x000ee20000000800 */
[----:B------:R-:W-:Y:S01]  /*1750*/  IMAD.MOV.U32 R14, RZ, RZ, RZ ;  /* 0x000000ffff0e7224 */ /* 0x000fe200078e00ff */
[----:B------:R-:W-:Y:S01]  /*1760*/  MOV R8, 0x1 ;  /* 0x0000000100087802 */ /* 0x000fe20000000f00 */
[----:B------:R-:W-:Y:S01]  /*1770*/  IMAD.MOV.U32 R10, RZ, RZ, RZ ;  /* 0x000000ffff0a7224 */ /* 0x000fe200078e00ff */
[----:B------:R-:W-:Y:S01]  /*1780*/  LOP3.LUT R16, R16, 0x40, RZ, 0xc0, !PT ;  /* 0x0000004010107812 */ /* 0x000fe200078ec0ff */
[----:B------:R-:W4:Y:S01]  /*1790*/  LDCU.64 UR14, c[0x0][0x348] ;  /* 0x00006900ff0e77ac */ /* 0x000f220008000a00 */
[----:B-1----:R-:W-:-:S02]  /*17a0*/  UIADD3 UR5, UPT, UPT, UR4, 0x1f, URZ ;  /* 0x0000001f04057890 */ /* 0x002fc4000fffe0ff */
[----:B------:R-:W-:Y:S02]  /*17b0*/  USEL UR22, UR6, 0x2, UP1 ;  /* 0x0000000206167887 */ /* 0x000fe40008800000 */
[----:B------:R-:W-:Y:S01]  /*17c0*/  USHF.R.S32.HI UR7, URZ, 0x1f, UR5 ;  /* 0x0000001fff077899 */ /* 0x000fe20008011405 */
[----:B------:R-:W-:-:S03]  /*17d0*/  UMOV UR23, URZ ;  /* 0x000000ff00177c82 */ /* 0x000fc60008000000 */
[----:B------:R-:W-:Y:S02]  /*17e0*/  ULEA.HI UR7, UR7, UR5, URZ, 0x5 ;  /* 0x0000000507077291 */ /* 0x000fe4000f8f28ff */
[----:B------:R-:W-:Y:S02]  /*17f0*/  UIADD3 UR5, UPT, UPT, UR4, -0x1, URZ ;  /* 0xffffffff04057890 */ /* 0x000fe4000fffe0ff */
[----:B------:R-:W-:Y:S02]  /*1800*/  USHF.R.S32.HI UR7, URZ, 0x5, UR7 ;  /* 0x00000005ff077899 */ /* 0x000fe40008011407 */
[----:B------:R-:W-:Y:S02]  /*1810*/  UISETP.GE.U32.AND UP2, UPT, UR5, -0x3f, UPT ;  /* 0xffffffc10500788c */ /* 0x000fe4000bf46070 */
[----:B------:R-:W-:Y:S02]  /*1820*/  UISETP.LT.U32.AND UP0, UPT, UR7, 0xc, UPT ;  /* 0x0000000c0700788c */ /* 0x000fe4000bf01070 */
[----:B------:R-:W-:-:S02]  /*1830*/  UIADD3 UR4, UPT, UPT, UR4, 0x3e, URZ ;  /* 0x0000003e04047890 */ /* 0x000fc4000fffe0ff */
[----:B------:R-:W-:-:S04]  /*1840*/  USEL UR5, UR7, 0xc, UP0 ;  /* 0x0000000c07057887 */ /* 0x000fc80008000000 */
[----:B------:R-:W-:Y:S02]  /*1850*/  UIADD3 UR21, UPT, UPT, UR5, -0x1, URZ ;  /* 0xffffffff05157890 */ /* 0x000fe4000fffe0ff */
[----:B------:R-:W-:Y:S02]  /*1860*/  @UP2 UIADD3 UR21, UPT, UPT, UR5, URZ, URZ ;  /* 0x000000ff05152290 */ /* 0x000fe4000fffe0ff */
[----:B------:R-:W-:Y:S02]  /*1870*/  UIADD3 UR24, UPT, UPT, UR7, -UR5, URZ ;  /* 0x8000000507187290 */ /* 0x000fe4000fffe0ff */
[----:B------:R-:W-:Y:S02]  /*1880*/  UIADD3 UR13, UPT, UPT, UR21, 0x1, URZ ;  /* 0x00000001150d7890 */ /* 0x000fe4000fffe0ff */
[----:B--2-4-:R-:W-:-:S12]  /*1890*/  UIADD3 UR21, UPT, UPT, -UR21, URZ, URZ ;  /* 0x000000ff15157290 */ /* 0x014fd8000fffe1ff */
.L_x_43:
[----:B------:R-:W-:Y:S01]  /*18a0*/  UISETP.NE.AND UP0, UPT, UR37, URZ, UPT ;  /* 0x000000ff2500728c */ /* 0x000fe2000bf05270 */
[----:B------:R-:W1:Y:S08]  /*18b0*/  S2UR UR37, SR_CgaCtaId ;  /* 0x00000000002579c3 */ /* 0x000e700000008800 */
[----:B------:R-:W-:Y:S05]  /*18c0*/  BRA.U UP0, `(.L_x_24) ;  /* 0x0000000100347547 */ /* 0x000fea000b800000 */
[----:B------:R-:W2:Y:S01]  /*18d0*/  S2R R2, SR_CgaCtaId ;  /* 0x0000000000027919 */ /* 0x000ea20000008800 */
[----:B------:R-:W-:-:S04]  /*18e0*/  MOV R3, 0x400 ;  /* 0x0000040000037802 */ /* 0x000fc80000000f00 */
[----:B--2---:R-:W-:Y:S02]  /*18f0*/  LEA R3, R2, R3, 0x18 ;  /* 0x0000000302037211 */ /* 0x004fe400078ec0ff */
[----:B------:R-:W-:-:S03]  /*1900*/  SHF.L.U32 R2, R8, 0x1f, RZ ;  /* 0x0000001f08027819 */ /* 0x000fc600000006ff */
[----:B------:R-:W-:-:S04]  /*1910*/  IMAD R3, R10, 0x8, R3 ;  /* 0x000000080a037824 */ /* 0x000fc800078e0203 */
[----:B------:R-:W2:Y:S02]  /*1920*/  SYNCS.PHASECHK.TRANS64.TRYWAIT P0, [R3+URZ+0x180], R2 ;  /* 0x00018002030075a7 */ /* 0x000ea400080011ff */
[----:B--2---:R-:W-:Y:S05]  /*1930*/  @!P0 BRA `(.L_x_25) ;  /* 0x0000007400f88947 */ /* 0x004fea0003800000 */
.L_x_158:
[----:B------:R-:W-:Y:S01]  /*1940*/  VIADD R10, R10, 0x1 ;  /* 0x000000010a0a7836 */ /* 0x000fe20000000000 */
[----:B------:R2:W-:Y:S04]  /*1950*/  SYNCS.ARRIVE.TRANS64.A1T0 RZ, [R3+URZ+0x170], RZ ;  /* 0x000170ff03ff79a7 */ /* 0x0005e800081000ff */
[----:B------:R-:W-:-:S04]  /*1960*/  ISETP.NE.AND P0, PT, R10, 0x2, PT ;  /* 0x000000020a00780c */ /* 0x000fc80003f05270 */
[----:B------:R-:W-:Y:S02]  /*1970*/  SEL R10, R10, RZ, P0 ;  /* 0x000000ff0a0a7207 */ /* 0x000fe40000000000 */
[----:B--2---:R-:W-:-:S04]  /*1980*/  SEL R3, RZ, 0x1, P0 ;  /* 0x00000001ff037807 */ /* 0x004fc80000000000 */
[----:B------:R-:W-:-:S07]  /*1990*/  LOP3.LUT R8, R8, R3, RZ, 0x3c, !PT ;  /* 0x0000000308087212 */ /* 0x000fce00078e3cff */
.L_x_24:
[----:B------:R-:W-:Y:S01]  /*19a0*/  UMOV UR6, 0x400 ;  /* 0x0000040000067882 */ /* 0x000fe20000000000 */
[----:B------:R-:W-:Y:S01]  /*19b0*/  LEA.HI R3, R21, R21, RZ, 0x1 ;  /* 0x0000001515037211 */ /* 0x000fe200078f08ff */
[----:B-1----:R-:W-:Y:S01]  /*19c0*/  ULEA UR6, UR37, UR6, 0x18 ;  /* 0x0000000625067291 */ /* 0x002fe2000f8ec0ff */
[----:B------:R-:W-:Y:S01]  /*19d0*/  SHF.L.U32 R2, R15, 0x1f, RZ ;  /* 0x0000001f0f027819 */ /* 0x000fe200000006ff */
[----:B------:R-:W-:Y:S01]  /*19e0*/  UISETP.GE.U32.AND UP0, UPT, UR4, 0x3f, UPT ;  /* 0x0000003f0400788c */ /* 0x000fe2000bf06070 */
[C---:B------:R-:W-:Y:S01]  /*19f0*/  R2UR UR9, R16.reuse ;  /* 0x00000000100972ca */ /* 0x040fe200000e0000 */
[----:B------:R-:W-:Y:S01]  /*1a00*/  ULEA UR8, UR23, UR6, 0x3 ;  /* 0x0000000617087291 */ /* 0x000fe2000f8e18ff */
[----:B------:R-:W-:Y:S01]  /*1a10*/  IMAD.SHL.U32 R3, R3, 0x40, RZ ;  /* 0x0000004003037824 */ /* 0x000fe200078e00ff */
[----:B------:R-:W-:Y:S01]  /*1a20*/  R2UR UR11, R16 ;  /* 0x00000000100b72ca */ /* 0x000fe200000e0000 */
[----:B------:R-:W-:-:S03]  /*1a30*/  UMOV UR25, URZ ;  /* 0x000000ff00197c82 */ /* 0x000fc60008000000 */
[----:B------:R-:W-:-:S03]  /*1a40*/  R2UR UR35, R3 ;  /* 0x00000000032372ca */ /* 0x000fc600000e0000 */
[----:B------:R1:W2:Y:S01]  /*1a50*/  SYNCS.PHASECHK.TRANS64.TRYWAIT P0, [UR8+0x60], R2 ;  /* 0x00006002ff0075a7 */ /* 0x0002a20008001108 */
[----:B------:R-:W-:-:S09]  /*1a60*/  R2UR UR8, R20 ;  /* 0x00000000140872ca */ /* 0x000fd200000e0000 */
[----:B------:R-:W-:-:S04]  /*1a70*/  ULOP3.LUT UR35, UR9, 0xffffff80, UR35, 0xf8, !UPT ;  /* 0xffffff8009237892 */ /* 0x000fc8000f8ef823 */
[----:B------:R-:W-:Y:S01]  /*1a80*/  ULEA UR11, UR8, UR11, 0x7 ;  /* 0x0000000b080b7291 */ /* 0x000fe2000f8e38ff */
[----:B------:R-:W-:Y:S11]  /*1a90*/  BRA.U !UP0, `(.L_x_26) ;  /* 0x0000000108bc7547 */ /* 0x000ff6000b800000 */
[----:B------:R-:W-:Y:S01]  /*1aa0*/  UMOV UR16, UR21 ;  /* 0x0000001500107c82 */ /* 0x000fe20008000000 */
[----:B------:R-:W-:Y:S01]  /*1ab0*/  UMOV UR17, UR23 ;  /* 0x0000001700117c82 */ /* 0x000fe20008000000 */
[----:B------:R-:W-:-:S05]  /*1ac0*/  UMOV UR34, URZ ;  /* 0x000000ff00227c82 */ /* 0x000fca0008000000 */
.L_x_32:
[----:B------:R-:W-:Y:S01]  /*1ad0*/  ULEA UR33, UR17, UR6, 0x3 ;  /* 0x0000000611217291 */ /* 0x000fe2000f8e18ff */
[----:B------:R-:W-:Y:S01]  /*1ae0*/  @P5 MOV R3, 0x8000 ;  /* 0x0000800000035802 */ /* 0x000fe20000000f00 */
[----:B-12-4-:R-:W-:Y:S10]  /*1af0*/  @P0 BRA `(.L_x_27) ;  /* 0x00000000000c0947 */ /* 0x016ff40003800000 */
[----:B------:R-:W-:-:S04]  /*1b00*/  SHF.L.U32 R5, R15, 0x1f, RZ ;  /* 0x0000001f0f057819 */ /* 0x000fc800000006ff */
[----:B------:R-:W2:Y:S02]  /*1b10*/  SYNCS.PHASECHK.TRANS64.TRYWAIT P0, [UR33+0x60], R5 ;  /* 0x00006005ff0075a7 */ /* 0x000ea40008001121 */
[----:B--2---:R-:W-:Y:S05]  /*1b20*/  @!P0 BRA `(.L_x_28) ;  /* 0x0000007400908947 */ /* 0x004fea0003800000 */
.L_x_27:
[----:B------:R2:W-:Y:S01]  /*1b30*/  @P5 SYNCS.ARRIVE.TRANS64 RZ, [UR33], R3 ;  /* 0x00000003ffff59a7 */ /* 0x0005e20008000021 */
[----:B------:R-:W-:Y:S02]  /*1b40*/  ULOP3.LUT UR8, UR22, 0x2, URZ, 0xfc, !UPT ;  /* 0x0000000216087892 */ /* 0x000fe4000f8efcff */
[----:B------:R-:W-:Y:S02]  /*1b50*/  UIADD3 UR16, UPT, UPT, UR16, 0x1, URZ ;  /* 0x0000000110107890 */ /* 0x000fe4000fffe0ff */
[----:B------:R-:W-:Y:S02]  /*1b60*/  UISETP.NE.AND UP0, UPT, UR8, 0x2, UPT ;  /* 0x000000020800788c */ /* 0x000fe4000bf05270 */
[----:B------:R-:W-:-:S07]  /*1b70*/  UISETP.NE.AND UP2, UPT, UR16, 0x1, UPT ;  /* 0x000000011000788c */ /* 0x000fce000bf45270 */
[----:B------:R-:W-:Y:S05]  /*1b80*/  BRA.U UP0, `(.L_x_29) ;  /* 0x0000000100047547 */ /* 0x000fea000b800000 */
[----:B------:R-:W-:Y:S05]  /*1b90*/  BPT.TRAP 0x1 ;  /* 0x000000040000795c */ /* 0x000fea0000300000 */
.L_x_29:
[----:B------:R-:W-:Y:S04]  /*1ba0*/  BSSY.RECONVERGENT B0, `(.L_x_30) ;  /* 0x0000003000007945 */ /* 0x000fe80003800200 */
[----:B------:R-:W-:Y:S05]  /*1bb0*/  @!P4 BRA `(.L_x_31) ;  /* 0x000000000004c947 */ /* 0x000fea0003800000 */
[----:B------:R-:W-:Y:S05]  /*1bc0*/  BPT.TRAP 0x1 ;  /* 0x000000040000795c */ /* 0x000fea0000300000 */
.L_x_31:
[----:B------:R-:W-:Y:S05]  /*1bd0*/  BSYNC.RECONVERGENT B0 ;  /* 0x0000000000007941 */ /* 0x000fea0003800200 */
.L_x_30:
[----:B------:R-:W-:Y:S02]  /*1be0*/  UIADD3 UR23, UPT, UPT, UR17, 0x1, URZ ;  /* 0x0000000111177890 */ /* 0x000fe4000fffe0ff */
[----:B------:R-:W-:Y:S02]  /*1bf0*/  UIADD3 UR28, UP1, UPT, UR14, 0x80, URZ ;  /* 0x000000800e1c7890 */ /* 0x000fe4000ff3e0ff */
[----:B------:R-:W-:Y:S02]  /*1c00*/  UISETP.NE.AND UP0, UPT, UR23, 0xc, UPT ;  /* 0x0000000c1700788c */ /* 0x000fe4000bf05270 */
[----:B------:R-:W-:Y:S02]  /*1c10*/  ULOP3.LUT UR33, UR33, 0xfefffff8, URZ, 0xc0, !UPT ;  /* 0xfefffff821217892 */ /* 0x000fe4000f8ec0ff */
[----:B------:R-:W-:Y:S02]  /*1c20*/  USEL UR9, URZ, 0x1, UP0 ;  /* 0x00000001ff097887 */ /* 0x000fe40008000000 */
[----:B------:R-:W-:-:S02]  /*1c30*/  USEL UR23, UR23, URZ, UP0 ;  /* 0x000000ff17177287 */ /* 0x000fc40008000000 */
[----:B------:R-:W-:Y:S02]  /*1c40*/  UIADD3 UR26, UP0, UPT, UR14, 0x180, URZ ;  /* 0x000001800e1a7890 */ /* 0x000fe4000ff1e0ff */
[----:B------:R-:W-:Y:S01]  /*1c50*/  ULEA UR8, UR23, UR6, 0x3 ;  /* 0x0000000617087291 */ /* 0x000fe2000f8e18ff */
[----:B------:R-:W-:Y:S01]  /*1c60*/  LOP3.LUT R15, R15, UR9, RZ, 0x3c, !PT ;  /* 0x000000090f0f7c12 */ /* 0x000fe2000f8e3cff */
[----:B------:R-:W-:Y:S02]  /*1c70*/  UIADD3.X UR29, UPT, UPT, URZ, UR15, URZ, UP1, !UPT ;  /* 0x0000000fff1d7290 */ /* 0x000fe40008ffe4ff */
[----:B------:R-:W-:Y:S01]  /*1c80*/  UIADD3.X UR27, UPT, UPT, URZ, UR15, URZ, UP0, !UPT ;  /* 0x0000000fff1b7290 */ /* 0x000fe200087fe4ff */
[----:B-1----:R-:W-:Y:S01]  /*1c90*/  SHF.L.U32 R2, R15, 0x1f, RZ ;  /* 0x0000001f0f027819 */ /* 0x002fe200000006ff */
[----:B------:R-:W-:Y:S01]  /*1ca0*/  UMOV UR18, 0x0 ;  /* 0x0000000000127882 */ /* 0x000fe20000000000 */
[----:B------:R-:W-:Y:S01]  /*1cb0*/  UMOV UR19, 0x10000000 ;  /* 0x1000000000137882 */ /* 0x000fe20000000000 */
[----:B------:R-:W-:Y:S01]  /*1cc0*/  UMOV UR10, UR34 ;  /* 0x00000022000a7c82 */ /* 0x000fe20008000000 */
[----:B------:R4:W1:Y:S01]  /*1cd0*/  SYNCS.PHASECHK.TRANS64.TRYWAIT P0, [UR8+0x60], R2 ;  /* 0x00006002ff0075a7 */ /* 0x0008620008001108 */
[----:B------:R-:W-:Y:S01]  /*1ce0*/  ULEA UR8, UR17, UR6, 0xd ;  /* 0x0000000611087291 */ /* 0x000fe2000f8e68ff */
[----:B------:R-:W-:Y:S01]  /*1cf0*/  UMOV UR12, UR36 ;  /* 0x00000024000c7c82 */ /* 0x000fe20008000000 */
[----:B------:R-:W-:-:S02]  /*1d00*/  UMOV UR9, UR33 ;  /* 0x0000002100097c82 */ /* 0x000fc40008000000 */
[----:B------:R-:W-:Y:S02]  /*1d10*/  UIADD3 UR32, UPT, UPT, UR8, 0x8400, URZ ;  /* 0x0000840008207890 */ /* 0x000fe4000fffe0ff */
[----:B------:R-:W-:Y:S01]  /*1d20*/  UIADD3 UR8, UPT, UPT, UR8, 0x20400, URZ ;  /* 0x0002040008087890 */ /* 0x000fe2000fffe0ff */
[----:B------:R-:W-:Y:S01]  /*1d30*/  UMOV UR25, UR13 ;  /* 0x0000000d00197c82 */ /* 0x000fe20008000000 */
[----:B------:R-:W-:-:S05]  /*1d40*/  UMOV UR17, UR23 ;  /* 0x0000001700117c82 */ /* 0x000fca0008000000 */
[----:B------:R2:W-:Y:S02]  /*1d50*/  UTMALDG.3D.2CTA [UR32], [UR28], desc[UR18] ;  /* 0x000012201c0075b4 */ /* 0x0005e40008211000 */
[----:B------:R4:W-:Y:S01]  /*1d60*/  UTMALDG.3D.2CTA [UR8], [UR26], desc[UR18] ;  /* 0x000012081a0075b4 */ /* 0x0009e20008211000 */
[----:B--2---:R-:W-:Y:S01]  /*1d70*/  UIADD3 UR34, UPT, UPT, UR34, 0x20, URZ ;  /* 0x0000002022227890 */ /* 0x004fe2000fffe0ff */
[----:B------:R-:W-:Y:S11]  /*1d80*/  BRA.U UP2, `(.L_x_32) ;  /* 0xfffffffd02507547 */ /* 0x000ff6000b83ffff */
.L_x_26:
[----:B----4-:R-:W-:Y:S01]  /*1d90*/  ULEA UR8, UR23, UR6, 0x3 ;  /* 0x0000000617087291 */ /* 0x010fe2000f8e18ff */
[----:B-1----:R-:W-:Y:S01]  /*1da0*/  SHF.L.U32 R2, R15, 0x1f, RZ ;  /* 0x0000001f0f027819 */ /* 0x002fe200000006ff */
[----:B------:R-:W-:Y:S01]  /*1db0*/  @!P1 SYNCS.ARRIVE.TRANS64.A1T0 RZ, [UR6+0x108], RZ ;  /* 0x000108ffffff99a7 */ /* 0x000fe20008100006 */
[----:B------:R-:W-:-:S06]  /*1dc0*/  UISETP.GT.AND UP0, UPT, UR7, UR5, UPT ;  /* 0x000000050700728c */ /* 0x000fcc000bf04270 */
[----:B--2---:R1:W2:Y:S03]  /*1dd0*/  SYNCS.PHASECHK.TRANS64.TRYWAIT P0, [UR8+0x60], R2 ;  /* 0x00006002ff0075a7 */ /* 0x0042a60008001108 */
[----:B------:R-:W-:Y:S05]  /*1de0*/  BRA.U !UP0, `(.L_x_33) ;  /* 0x0000000108bc7547 */ /* 0x000fea000b800000 */
[----:B------:R-:W-:Y:S01]  /*1df0*/  UIADD3 UR26, UPT, UPT, UR24, UR25, URZ ;  /* 0x00000019181a7290 */ /* 0x000fe2000fffe0ff */
[----:B------:R-:W-:-:S11]  /*1e00*/  UMOV UR27, UR23 ;  /* 0x00000017001b7c82 */ /* 0x000fd60008000000 */
.L_x_39:
[----:B------:R-:W-:Y:S01]  /*1e10*/  ULEA UR17, UR27, UR6, 0x3 ;  /* 0x000000061b117291 */ /* 0x000fe2000f8e18ff */
[----:B--2---:R-:W-:Y:S01]  /*1e20*/  @P5 MOV R3, 0x8000 ;  /* 0x0000800000035802 */ /* 0x004fe20000000f00 */
[----:B-12---:R-:W-:Y:S10]  /*1e30*/  @P0 BRA `(.L_x_34) ;  /* 0x00000000000c0947 */ /* 0x006ff40003800000 */
[----:B------:R-:W-:-:S04]  /*1e40*/  SHF.L.U32 R5, R15, 0x1f, RZ ;  /* 0x0000001f0f057819 */ /* 0x000fc800000006ff */
[----:B------:R-:W2:Y:S02]  /*1e50*/  SYNCS.PHASECHK.TRANS64.TRYWAIT P0, [UR17+0x60], R5 ;  /* 0x00006005ff0075a7 */ /* 0x000ea40008001111 */
[----:B--2---:R-:W-:Y:S05]  /*1e60*/  @!P0 BRA `(.L_x_35) ;  /* 0x0000007000d88947 */ /* 0x004fea0003800000 */
.L_x_34:
[----:B------:R2:W-:Y:S01]  /*1e70*/  @P5 SYNCS.ARRIVE.TRANS64 RZ, [UR17], R3 ;  /* 0x00000003ffff59a7 */ /* 0x0005e20008000011 */
[----:B------:R-:W-:-:S04]  /*1e80*/  ULOP3.LUT UR8, UR22, 0x2, URZ, 0xfc, !UPT ;  /* 0x0000000216087892 */ /* 0x000fc8000f8efcff */
[----:B------:R-:W-:-:S09]  /*1e90*/  UISETP.NE.AND UP0, UPT, UR8, 0x2, UPT ;  /* 0x000000020800788c */ /* 0x000fd2000bf05270 */
[----:B------:R-:W-:Y:S05]  /*1ea0*/  BRA.U UP0, `(.L_x_36) ;  /* 0x0000000100047547 */ /* 0x000fea000b800000 */
[----:B------:R-:W-:Y:S05]  /*1eb0*/  BPT.TRAP 0x1 ;  /* 0x000000040000795c */ /* 0x000fea0000300000 */
.L_x_36:
[----:B------:R-:W-:Y:S04]  /*1ec0*/  BSSY.RECONVERGENT B0, `(.L_x_37) ;  /* 0x0000003000007945 */ /* 0x000fe80003800200 */
[----:B------:R-:W-:Y:S05]  /*1ed0*/  @!P4 BRA `(.L_x_38) ;  /* 0x000000000004c947 */ /* 0x000fea0003800000 */
[----:B------:R-:W-:Y:S05]  /*1ee0*/  BPT.TRAP 0x1 ;  /* 0x000000040000795c */ /* 0x000fea0000300000 */
.L_x_38:
[----:B------:R-:W-:Y:S05]  /*1ef0*/  BSYNC.RECONVERGENT B0 ;  /* 0x0000000000007941 */ /* 0x000fea0003800200 */
.L_x_37:
[----:B------:R-:W-:Y:S02]  /*1f00*/  UIADD3 UR23, UPT, UPT, UR27, 0x1, URZ ;  /* 0x000000011b177890 */ /* 0x000fe4000fffe0ff */
[----:B------:R-:W-:Y:S02]  /*1f10*/  UIADD3 UR32, UP1, UPT, UR14, 0x80, URZ ;  /* 0x000000800e207890 */ /* 0x000fe4000ff3e0ff */
[----:B------:R-:W-:Y:S02]  /*1f20*/  UISETP.NE.AND UP0, UPT, UR23, 0xc, UPT ;  /* 0x0000000c1700788c */ /* 0x000fe4000bf05270 */
[----:B------:R-:W-:Y:S02]  /*1f30*/  USHF.L.U32 UR18, UR25, 0x5, URZ ;  /* 0x0000000519127899 */ /* 0x000fe400080006ff */
[----:B------:R-:W-:Y:S02]  /*1f40*/  USEL UR9, URZ, 0x1, UP0 ;  /* 0x00000001ff097887 */ /* 0x000fe40008000000 */
[----:B------:R-:W-:-:S02]  /*1f50*/  USEL UR23, UR23, URZ, UP0 ;  /* 0x000000ff17177287 */ /* 0x000fc40008000000 */
[----:B------:R-:W-:Y:S02]  /*1f60*/  UIADD3 UR30, UP0, UPT, UR14, 0x180, URZ ;  /* 0x000001800e1e7890 */ /* 0x000fe4000ff1e0ff */
[----:B------:R-:W-:Y:S01]  /*1f70*/  ULEA UR8, UR23, UR6, 0x3 ;  /* 0x0000000617087291 */ /* 0x000fe2000f8e18ff */
[----:B------:R-:W-:Y:S01]  /*1f80*/  LOP3.LUT R15, R15, UR9, RZ, 0x3c, !PT ;  /* 0x000000090f0f7c12 */ /* 0x000fe2000f8e3cff */
[----:B------:R-:W-:Y:S02]  /*1f90*/  ULOP3.LUT UR17, UR17, 0xfefffff8, URZ, 0xc0, !UPT ;  /* 0xfefffff811117892 */ /* 0x000fe4000f8ec0ff */
[----:B------:R-:W-:Y:S01]  /*1fa0*/  UIADD3.X UR33, UPT, UPT, URZ, UR15, URZ, UP1, !UPT ;  /* 0x0000000fff217290 */ /* 0x000fe20008ffe4ff */
[----:B-1----:R-:W-:Y:S01]  /*1fb0*/  SHF.L.U32 R2, R15, 0x1f, RZ ;  /* 0x0000001f0f027819 */ /* 0x002fe200000006ff */
[----:B------:R-:W-:Y:S01]  /*1fc0*/  UIADD3.X UR31, UPT, UPT, URZ, UR15, URZ, UP0, !UPT ;  /* 0x0000000fff1f7290 */ /* 0x000fe200087fe4ff */
[----:B------:R-:W-:Y:S02]  /*1fd0*/  UMOV UR28, 0x0 ;  /* 0x00000000001c7882 */ /* 0x000fe40000000000 */
[----:B------:R4:W1:Y:S01]  /*1fe0*/  SYNCS.PHASECHK.TRANS64.TRYWAIT P0, [UR8+0x60], R2 ;  /* 0x00006002ff0075a7 */ /* 0x0008620008001108 */
[----:B------:R-:W-:Y:S01]  /*1ff0*/  ULEA UR8, UR27, UR6, 0xd ;  /* 0x000000061b087291 */ /* 0x000fe2000f8e68ff */
[----:B------:R-:W-:Y:S01]  /*2000*/  UMOV UR29, 0x10000000 ;  /* 0x10000000001d7882 */ /* 0x000fe20000000000 */
[----:B------:R-:W-:-:S02]  /*2010*/  UMOV UR19, UR35 ;  /* 0x0000002300137c82 */ /* 0x000fc40008000000 */
[----:B------:R-:W-:Y:S02]  /*2020*/  UIADD3 UR16, UPT, UPT, UR8, 0x8400, URZ ;  /* 0x0000840008107890 */ /* 0x000fe4000fffe0ff */
[----:B------:R-:W-:Y:S01]  /*2030*/  UIADD3 UR8, UPT, UPT, UR8, 0x20400, URZ ;  /* 0x0002040008087890 */ /* 0x000fe2000fffe0ff */
[----:B------:R-:W-:Y:S01]  /*2040*/  UMOV UR20, UR36 ;  /* 0x0000002400147c82 */ /* 0x000fe20008000000 */
[----:B------:R-:W-:Y:S01]  /*2050*/  UMOV UR12, UR36 ;  /* 0x00000024000c7c82 */ /* 0x000fe20008000000 */
[----:B------:R-:W-:Y:S01]  /*2060*/  UMOV UR9, UR17 ;  /* 0x0000001100097c82 */ /* 0x000fe20008000000 */
[----:B------:R-:W-:Y:S01]  /*2070*/  UMOV UR10, UR18 ;  /* 0x00000012000a7c82 */ /* 0x000fe20008000000 */
[----:B------:R-:W-:Y:S02]  /*2080*/  UIADD3 UR25, UPT, UPT, UR25, 0x1, URZ ;  /* 0x0000000119197890 */ /* 0x000fe4000fffe0ff */
[----:B------:R4:W-:Y:S01]  /*2090*/  UTMALDG.3D.2CTA [UR16], [UR32], desc[UR28] ;  /* 0x00001c10200075b4 */ /* 0x0009e20008211000 */
[----:B------:R-:W-:Y:S01]  /*20a0*/  UMOV UR27, UR23 ;  /* 0x00000017001b7c82 */ /* 0x000fe20008000000 */
[----:B------:R-:W-:Y:S01]  /*20b0*/  UISETP.NE.AND UP0, UPT, UR25, UR26, UPT ;  /* 0x0000001a1900728c */ /* 0x000fe2000bf05270 */
[----:B------:R4:W-:Y:S08]  /*20c0*/  UTMALDG.3D.2CTA [UR8], [UR30], desc[UR28] ;  /* 0x00001c081e0075b4 */ /* 0x0009f00008211000 */
[----:B----4-:R-:W-:Y:S05]  /*20d0*/  BRA.U UP0, `(.L_x_39) ;  /* 0xfffffffd004c7547 */ /* 0x010fea000b83ffff */
.L_x_33:
[----:B-1----:R-:W-:Y:S01]  /*20e0*/  LEA R2, R14, UR6, 0x3 ;  /* 0x000000060e027c11 */ /* 0x002fe2000f8e18ff */
[----:B------:R-:W-:Y:S01]  /*20f0*/  NOP ;  /* 0x0000000000007918 */ /* 0x000fe20000000000 */
[----:B--2---:R-:W-:Y:S02]  /*2100*/  SHF.L.U32 R3, R12, 0x1f, RZ ;  /* 0x0000001f0c037819 */ /* 0x004fe400000006ff */
[----:B------:R-:W-:Y:S02]  /*2110*/  LEA R4, R14, UR6, 0x4 ;  /* 0x000000060e047c11 */ /* 0x000fe4000f8e20ff */
[----:B------:R-:W1:Y:S02]  /*2120*/  SYNCS.PHASECHK.TRANS64.TRYWAIT P0, [R2+URZ+0x110], R3 ;  /* 0x00011003020075a7 */ /* 0x000e6400080011ff */
[----:B-1----:R-:W-:Y:S05]  /*2130*/  @!P0 BRA `(.L_x_40) ;  /* 0x00000070003c8947 */ /* 0x002fea0003800000 */
.L_x_161:
[----:B------:R-:W2:Y:S01]  /*2140*/  LDS.128 R4, [R4+0x1a0] ;  /* 0x0001a00004047984 */ /* 0x000ea20000000c00 */
[----:B------:R-:W-:Y:S01]  /*2150*/  ISETP.GE.AND P0, PT, R26, 0x1, PT ;  /* 0x000000011a00780c */ /* 0x000fe20003f06270 */
[----:B-1----:R-:W-:Y:S01]  /*2160*/  VIADD R2, R2, 0x120 ;  /* 0x0000012002027836 */ /* 0x002fe20000000000 */
[----:B------:R-:W-:Y:S01]  /*2170*/  @!PT LDS RZ, [RZ] ;  /* 0x00000000fffff984 */ /* 0x000fe20000000800 */
[----:B------:R-:W-:Y:S01]  /*2180*/  @!PT LDS RZ, [RZ] ;  /* 0x00000000fffff984 */ /* 0x000fe20000000800 */
[----:B------:R-:W-:Y:S01]  /*2190*/  @!PT LDS RZ, [RZ] ;  /* 0x00000000fffff984 */ /* 0x000fe20000000800 */
[----:B------:R-:W-:Y:S01]  /*21a0*/  @!PT LDS RZ, [RZ] ;  /* 0x00000000fffff984 */ /* 0x000fe20000000800 */
[----:B------:R1:W-:Y:S06]  /*21b0*/  MEMBAR.ALL.CTA ;  /* 0x0000000000007992 */ /* 0x0003ec0000008000 */
[----:B-1----:R-:W1:Y:S01]  /*21c0*/  FENCE.VIEW.ASYNC.S ;  /* 0x00000000000073c6 */ /* 0x002e620000000000 */
[----:B------:R-:W-:-:S04]  /*21d0*/  PRMT R2, RZ, 0x654, R2 ;  /* 0x00000654ff027816 */ /* 0x000fc80000000002 */
[----:B-1----:R1:W-:Y:S01]  /*21e0*/  SYNCS.ARRIVE.TRANS64.RED.A1T0 RZ, [R2+URZ], RZ ;  /* 0x000000ff02ff79a7 */ /* 0x0023e200081004ff */
[----:B--2---:R-:W-:-:S13]  /*21f0*/  LOP3.LUT P2, RZ, R6, 0x1, RZ, 0xc0, !PT ;  /* 0x0000000106ff7812 */ /* 0x004fda000784c0ff */
[----:B------:R-:W-:Y:S01]  /*2200*/  @P2 SHF.R.U32.HI R3, RZ, 0x10, R5 ;  /* 0x00000010ff032819 */ /* 0x000fe20000011605 */
[----:B------:R-:W-:Y:S01]  /*2210*/  VOTEU.ANY UP0, P2 ;  /* 0x0000000000ff7886 */ /* 0x000fe20001000100 */
[----:B------:R-:W-:Y:S02]  /*2220*/  @P2 MOV R13, R4 ;  /* 0x00000004000d2202 */ /* 0x000fe40000000f00 */
[----:B------:R-:W-:Y:S02]  /*2230*/  @P2 R2UR.BROADCAST UR8, R3 ;  /* 0x00000000030822ca */ /* 0x000fe400008e0000 */
[----:B------:R-:W-:-:S11]  /*2240*/  @P2 LOP3.LUT R11, R5, 0xffff, RZ, 0xc0, !PT ;  /* 0x0000ffff050b2812 */ /* 0x000fd600078ec0ff */
[----:B------:R-:W-:Y:S01]  /*2250*/  @UP0 UMOV UR36, UR8 ;  /* 0x0000000800240c82 */ /* 0x000fe20008000000 */
[----:B-1----:R-:W-:Y:S05]  /*2260*/  @!P0 BRA `(.L_x_41) ;  /* 0x0000000000b88947 */ /* 0x002fea0003800000 */
[----:B------:R-:W3:Y:S01]  /*2270*/  LDC.64 R4, c[0x0][0xb18] ;  /* 0x0002c600ff047b82 */ /* 0x000ee20000000a00 */
[----:B------:R-:W-:-:S07]  /*2280*/  ISETP.NE.AND P3, PT, R26, 0x1, PT ;  /* 0x000000011a00780c */ /* 0x000fce0003f65270 */
[----:B------:R-:W1:Y:S08]  /*2290*/  LDC.64 R6, c[0x0][0xb10] ;  /* 0x0002c400ff067b82 */ /* 0x000e700000000a00 */
[----:B------:R-:W2:Y:S08]  /*22a0*/  LDC R17, c[0x0][0xb20] ;  /* 0x0002c800ff117b82 */ /* 0x000eb00000000800 */
[----:B------:R-:W4:Y:S01]  /*22b0*/  LDC R18, c[0x0][0xb0c] ;  /* 0x0002c300ff127b82 */ /* 0x000f220000000800 */
[----:B---3--:R-:W-:Y:S01]  /*22c0*/  IMAD.HI.U32 R22, R0, R5, RZ ;  /* 0x0000000500167227 */ /* 0x008fe200078e00ff */
[----:B------:R-:W-:-:S06]  /*22d0*/  ISETP.NE.AND P0, PT, R4, 0x1, PT ;  /* 0x000000010400780c */ /* 0x000fcc0003f05270 */
[----:B------:R-:W3:Y:S01]  /*22e0*/  LDC.64 R2, c[0x0][0xb28] ;  /* 0x0002ca00ff027b82 */ /* 0x000ee20000000a00 */
[----:B-1----:R-:W-:-:S04]  /*22f0*/  IMAD.HI.U32 R20, R9, R6, RZ ;  /* 0x0000000609147227 */ /* 0x002fc800078e00ff */
[----:B------:R-:W-:Y:S01]  /*2300*/  IMAD.HI.U32 R24, R13, R6, RZ ;  /* 0x000000060d187227 */ /* 0x000fe200078e00ff */
[----:B------:R-:W-:Y:S02]  /*2310*/  SHF.R.U32.HI R20, RZ, R7, R20 ;  /* 0x00000007ff147219 */ /* 0x000fe40000011614 */
[----:B--2---:R-:W-:Y:S01]  /*2320*/  SHF.R.U32.HI R19, RZ, R17, R22 ;  /* 0x00000011ff137219 */ /* 0x004fe20000011616 */
[----:B------:R-:W-:Y:S01]  /*2330*/  IMAD.HI.U32 R22, R11, R5, RZ ;  /* 0x000000050b167227 */ /* 0x000fe200078e00ff */
[----:B------:R-:W-:Y:S02]  /*2340*/  SHF.R.U32.HI R24, RZ, R7, R24 ;  /* 0x00000007ff187219 */ /* 0x000fe40000011618 */
[----:B------:R-:W-:Y:S02]  /*2350*/  SEL R19, R0, R19, !P0 ;  /* 0x0000001300137207 */ /* 0x000fe40004000000 */
[----:B------:R-:W-:Y:S02]  /*2360*/  SHF.R.U32.HI R22, RZ, R17, R22 ;  /* 0x00000011ff167219 */ /* 0x000fe40000011616 */
[----:B----4-:R-:W-:-:S02]  /*2370*/  ISETP.NE.AND P1, PT, R18, 0x1, PT ;  /* 0x000000011200780c */ /* 0x010fc40003f25270 */
[----:B------:R-:W-:Y:S02]  /*2380*/  SEL R5, R11, R22, !P0 ;  /* 0x000000160b057207 */ /* 0x000fe40004000000 */
[----:B------:R-:W-:Y:S02]  /*2390*/  SEL R21, R9, R20, !P1 ;  /* 0x0000001409157207 */ /* 0x000fe40004800000 */
[----:B------:R-:W-:Y:S01]  /*23a0*/  SEL R7, R13, R24, !P1 ;  /* 0x000000180d077207 */ /* 0x000fe20004800000 */
[----:B---3--:R-:W-:Y:S01]  /*23b0*/  IMAD.HI.U32 R20, R19, R2, RZ ;  /* 0x0000000213147227 */ /* 0x008fe200078e00ff */
[----:B------:R-:W-:-:S03]  /*23c0*/  IADD3 R17, PT, PT, -R5, RZ, RZ ;  /* 0x000000ff05117210 */ /* 0x000fc60007ffe1ff */
        /* <DEDUP_REMOVED lines=11> */
[----:B------:R-:W-:-:S04]  /*2480*/  @!P0 IMAD.HI.U32 R20, R7, R2, RZ ;  /* 0x0000000207148227 */ /* 0x000fc800078e00ff */
[----:B------:R-:W-:Y:S01]  /*2490*/  IMAD.MOV R2, RZ, RZ, -R6 ;  /* 0x000000ffff027224 */ /* 0x000fe200078e0a06 */
[----:B------:R-:W-:-:S03]  /*24a0*/  @!P0 SHF.R.U32.HI R20, RZ, R3, R20 ;  /* 0x00000003ff148219 */ /* 0x000fc60000011614 */
[----:B------:R-:W-:Y:S01]  /*24b0*/  IMAD R2, R26, R2, R5 ;  /* 0x000000021a027224 */ /* 0x000fe200078e0205 */
        /* <DEDUP_REMOVED lines=9> */
.L_x_41:
[----:B------:R-:W1:Y:S02]  /*2550*/  LDCU UR8, c[0x0][0xb30] ;  /* 0x00016600ff0877ac */ /* 0x000e640008000800 */
[----:B-1----:R-:W-:-:S09]  /*2560*/  UISETP.NE.AND UP0, UPT, UR8, 0x1, UPT ;  /* 0x000000010800788c */ /* 0x002fd2000bf05270 */
[----:B------:R-:W-:Y:S05]  /*2570*/  BRA.U UP0, `(.L_x_42) ;  /* 0x0000000100407547 */ /* 0x000fea000b800000 */
[----:B------:R-:W1:Y:S08]  /*2580*/  LDC.64 R4, c[0x0][0xb10] ;  /* 0x0002c400ff047b82 */ /* 0x000e700000000a00 */
[----:B------:R-:W2:Y:S08]  /*2590*/  LDC.64 R2, c[0x0][0xb18] ;  /* 0x0002c600ff027b82 */ /* 0x000eb00000000a00 */
[----:B------:R-:W4:Y:S08]  /*25a0*/  LDC R6, c[0x0][0xb20] ;  /* 0x0002c800ff067b82 */ /* 0x000f300000000800 */
[----:B------:R-:W3:Y:S01]  /*25b0*/  LDC R18, c[0x0][0xb0c] ;  /* 0x0002c300ff127b82 */ /* 0x000ee20000000800 */
[----:B-1----:R-:W-:-:S05]  /*25c0*/  IMAD.HI.U32 R4, R13, R4, RZ ;  /* 0x000000040d047227 */ /* 0x002fca00078e00ff */
[----:B------:R-:W-:Y:S01]  /*25d0*/  SHF.R.U32.HI R4, RZ, R5, R4 ;  /* 0x00000005ff047219 */ /* 0x000fe20000011604 */
[----:B--2---:R-:W-:Y:S01]  /*25e0*/  IMAD.HI.U32 R3, R11, R3, RZ ;  /* 0x000000030b037227 */ /* 0x004fe200078e00ff */
[----:B------:R-:W-:-:S04]  /*25f0*/  ISETP.NE.AND P0, PT, R2, 0x1, PT ;  /* 0x000000010200780c */ /* 0x000fc80003f05270 */
[----:B----4-:R-:W-:-:S04]  /*2600*/  SHF.R.U32.HI R6, RZ, R6, R3 ;  /* 0x00000006ff067219 */ /* 0x010fc80000011603 */
[----:B------:R-:W-:Y:S02]  /*2610*/  SEL R3, R11, R6, !P0 ;  /* 0x000000060b037207 */ /* 0x000fe40004000000 */
[----:B---3--:R-:W-:-:S04]  /*2620*/  ISETP.NE.AND P1, PT, R18, 0x1, PT ;  /* 0x000000011200780c */ /* 0x008fc80003f25270 */
[----:B------:R-:W-:-:S05]  /*2630*/  SEL R4, R13, R4, !P1 ;  /* 0x000000040d047207 */ /* 0x000fca0004800000 */
[----:B------:R-:W-:Y:S02]  /*2640*/  IMAD.IADD R5, R3, 0x1, -R4 ;  /* 0x0000000103057824 */ /* 0x000fe400078e0a04 */
[----:B------:R-:W-:Y:S02]  /*2650*/  IMAD.IADD R3, R4, 0x1, -R3 ;  /* 0x0000000104037824 */ /* 0x000fe400078e0a03 */
[----:B------:R-:W-:Y:S02]  /*2660*/  IMAD R13, R5, R18, R13 ;  /* 0x00000012050d7224 */ /* 0x000fe400078e020d */
[----:B------:R-:W-:-:S07]  /*2670*/  IMAD R11, R3, R2, R11 ;  /* 0x00000002030b7224 */ /* 0x000fce00078e020b */
.L_x_42:
[----:B------:R-:W-:Y:S01]  /*2680*/  VIADD R14, R14, 0x1 ;  /* 0x000000010e0e7836 */ /* 0x000fe20000000000 */
[----:B------:R-:W-:Y:S01]  /*2690*/  PLOP3.LUT P1, PT, PT, PT, PT, 0x80, 0x8 ;  /* 0x000000000008781c */ /* 0x000fe20003f2f070 */
[----:B------:R-:W-:Y:S02]  /*26a0*/  IMAD.IADD R21, R13, 0x1, R68 ;  /* 0x000000010d157824 */ /* 0x000fe400078e0244 */
[----:B------:R-:W-:Y:S01]  /*26b0*/  IMAD.IADD R20, R11, 0x1, R66 ;  /* 0x000000010b147824 */ /* 0x000fe200078e0242 */
[----:B------:R-:W-:-:S04]  /*26c0*/  ISETP.NE.AND P0, PT, R14, 0x2, PT ;  /* 0x000000020e00780c */ /* 0x000fc80003f05270 */
[----:B------:R-:W-:Y:S02]  /*26d0*/  SEL R3, RZ, 0x1, P0 ;  /* 0x00000001ff037807 */ /* 0x000fe40000000000 */
[----:B------:R-:W-:Y:S02]  /*26e0*/  SEL R14, R14, RZ, P0 ;  /* 0x000000ff0e0e7207 */ /* 0x000fe40000000000 */
[----:B------:R-:W-:Y:S01]  /*26f0*/  LOP3.LUT R12, R12, R3, RZ, 0x3c, !PT ;  /* 0x000000030c0c7212 */ /* 0x000fe200078e3cff */
[----:B------:R-:W-:Y:S06]  /*2700*/  @P2 BRA `(.L_x_43) ;  /* 0xfffffff000642947 */ /* 0x000fec000383ffff */
[----:B------:R-:W-:Y:S01]  /*2710*/  UIADD3 UR6, UPT, UPT, UR6, 0x60, URZ ;  /* 0x0000006006067890 */ /* 0x000fe2000fffe0ff */
[----:B------:R-:W-:-:S03]  /*2720*/  SHF.L.U32 R3, R15, 0x1f, RZ ;  /* 0x0000001f0f037819 */ /* 0x000fc600000006ff */
[----:B------:R-:W-:-:S09]  /*2730*/  ULEA UR4, UR23, UR6, 0x3 ;  /* 0x0000000617047291 */ /* 0x000fd2000f8e18ff */
[----:B------:R-:W1:Y:S02]  /*2740*/  SYNCS.PHASECHK.TRANS64.TRYWAIT P0, [UR4], R3 ;  /* 0x00000003ff0075a7 */ /* 0x000e640008001104 */
[----:B-1----:R-:W-:Y:S05]  /*2750*/  @!P0 BRA `(.L_x_44) ;  /* 0x0000006800c88947 */ /* 0x002fea0003800000 */
.L_x_163:
[----:B------:R-:W-:-:S04]  /*2760*/  UIADD3 UR5, UPT, UPT, UR23, 0x1, URZ ;  /* 0x0000000117057890 */ /* 0x000fc8000fffe0ff */
[----:B------:R-:W-:-:S04]  /*2770*/  UISETP.NE.AND UP0, UPT, UR5, 0xc, UPT ;  /* 0x0000000c0500788c */ /* 0x000fc8000bf05270 */
[----:B------:R-:W-:Y:S02]  /*2780*/  USEL UR7, URZ, 0x1, UP0 ;  /* 0x00000001ff077887 */ /* 0x000fe40008000000 */
[----:B------:R-:W-:-:S04]  /*2790*/  USEL UR5, UR5, URZ, UP0 ;  /* 0x000000ff05057287 */ /* 0x000fc80008000000 */
[----:B------:R-:W-:Y:S01]  /*27a0*/  ULEA UR4, UR5, UR6, 0x3 ;  /* 0x0000000605047291 */ /* 0x000fe2000f8e18ff */
[----:B------:R-:W-:-:S04]  /*27b0*/  LOP3.LUT R2, R15, UR7, RZ, 0x3c, !PT ;  /* 0x000000070f027c12 */ /* 0x000fc8000f8e3cff */
[----:B-1----:R-:W-:-:S04]  /*27c0*/  SHF.L.U32 R3, R2, 0x1f, RZ ;  /* 0x0000001f02037819 */ /* 0x002fc800000006ff */
[----:B------:R-:W1:Y:S02]  /*27d0*/  SYNCS.PHASECHK.TRANS64.TRYWAIT P0, [UR4], R3 ;  /* 0x00000003ff0075a7 */ /* 0x000e640008001104 */
[----:B-1----:R-:W-:Y:S05]  /*27e0*/  @!P0 BRA `(.L_x_45) ;  /* 0x0000006800bc8947 */ /* 0x002fea0003800000 */
.L_x_165:
        /* <DEDUP_REMOVED lines=9> */
.L_x_167:
        /* <DEDUP_REMOVED lines=9> */
.L_x_169:
        /* <DEDUP_REMOVED lines=9> */
.L_x_171:
        /* <DEDUP_REMOVED lines=9> */
.L_x_173:
        /* <DEDUP_REMOVED lines=9> */
.L_x_175:
        /* <DEDUP_REMOVED lines=9> */
.L_x_177:
        /* <DEDUP_REMOVED lines=9> */
.L_x_179:
        /* <DEDUP_REMOVED lines=9> */
.L_x_181:
        /* <DEDUP_REMOVED lines=9> */
.L_x_183:
[----:B------:R-:W-:-:S04]  /*2d00*/  UIADD3 UR5, UPT, UPT, UR5, 0x1, URZ ;  /* 0x0000000105057890 */ /* 0x000fc8000fffe0ff */
[----:B------:R-:W-:-:S04]  /*2d10*/  UISETP.NE.AND UP0, UPT, UR5, 0xc, UPT ;  /* 0x0000000c0500788c */ /* 0x000fc8000bf05270 */
[----:B------:R-:W-:Y:S02]  /*2d20*/  USEL UR4, URZ, 0x1, UP0 ;  /* 0x00000001ff047887 */ /* 0x000fe40008000000 */
[----:B------:R-:W-:-:S04]  /*2d30*/  USEL UR5, UR5, URZ, UP0 ;  /* 0x000000ff05057287 */ /* 0x000fc80008000000 */
[----:B------:R-:W-:Y:S01]  /*2d40*/  ULEA UR5, UR5, UR6, 0x3 ;  /* 0x0000000605057291 */ /* 0x000fe2000f8e18ff */
[----:B-1----:R-:W-:-:S04]  /*2d50*/  LOP3.LUT R3, R2, UR4, RZ, 0x3c, !PT ;  /* 0x0000000402037c12 */ /* 0x002fc8000f8e3cff */
[----:B------:R-:W-:Y:S01]  /*2d60*/  SHF.L.U32 R3, R3, 0x1f, RZ ;  /* 0x0000001f03037819 */ /* 0x000fe200000006ff */
[----:B---3--:R-:W-:-:S07]  /*2d70*/  IMAD.U32 R0, RZ, RZ, UR5 ;  /* 0x00000005ff007e24 */ /* 0x008fce000f8e00ff */
.L_x_55:
[----:B-1----:R1:W2:Y:S02]  /*2d80*/  SYNCS.PHASECHK.TRANS64.TRYWAIT P0, [R0+URZ], R3 ;  /* 0x00000003000075a7 */ /* 0x0022a400080011ff */
[----:B--2---:R-:W-:Y:S05]  /*2d90*/  @!P0 NANOSLEEP.SYNCS 0x989680 ;  /* 0x009896800000895d */ /* 0x004fea0003900000 */
[----:B------:R-:W2:Y:S02]  /*2da0*/  @!P0 SYNCS.PHASECHK.TRANS64 P0, [R0+URZ], R3 ;  /* 0x00000003000085a7 */ /* 0x000ea400080010ff */
[----:B--2---:R-:W-:Y:S05]  /*2db0*/  @P0 EXIT ;  /* 0x000000000000094d */ /* 0x004fea0003800000 */
[----:B------:R-:W-:Y:S05]  /*2dc0*/  BRA `(.L_x_55) ;  /* 0xfffffffc00ec7947 */ /* 0x000fea000383ffff */
.L_x_23:
[----:B------:R-:W-:-:S04]  /*2dd0*/  UISETP.NE.AND UP1, UPT, UR37, URZ, UPT ;  /* 0x000000ff2500728c */ /* 0x000fc8000bf25270 */
[----:B------:R-:W-:-:S09]  /*2de0*/  UISETP.NE.OR UP1, UPT, UR10, 0x1, UP1 ;  /* 0x000000010a00788c */ /* 0x000fd20008f25670 */
[----:B------:R-:W-:Y:S05]  /*2df0*/  BRA.U UP1, `(.L_x_56) ;  /* 0x00000005014c7547 */ /* 0x000fea000b800000 */
[----:B------:R-:W-:Y:S01]  /*2e00*/  HFMA2 R11, -RZ, RZ, 0, 0 ;  /* 0x00000000ff0b7431 */ /* 0x000fe200000001ff */
[----:B------:R-:W-:Y:S01]  /*2e10*/  ISETP.GE.U32.AND P2, PT, R10, 0x2, PT ;  /* 0x000000020a00780c */ /* 0x000fe20003f46070 */
[----:B------:R-:W-:Y:S01]  /*2e20*/  IMAD.MOV.U32 R12, RZ, RZ, 0x1 ;  /* 0x00000001ff0c7424 */ /* 0x000fe200078e00ff */
[----:B------:R-:W-:Y:S01]  /*2e30*/  CS2R R8, SRZ ;  /* 0x0000000000087805 */ /* 0x000fe2000001ff00 */
[----:B------:R-:W-:Y:S01]  /*2e40*/  IMAD.MOV.U32 R3, RZ, RZ, RZ ;  /* 0x000000ffff037224 */ /* 0x000fe200078e00ff */
[----:B------:R-:W-:Y:S01]  /*2e50*/  UMOV UR4, 0x400 ;  /* 0x0000040000047882 */ /* 0x000fe20000000000 */
[----:B------:R-:W-:Y:S01]  /*2e60*/  UMOV UR6, URZ ;  /* 0x000000ff00067c82 */ /* 0x000fe20008000000 */
[----:B------:R-:W-:-:S12]  /*2e70*/  ULEA UR37, UR37, UR4, 0x18 ;  /* 0x0000000425257291 */ /* 0x000fd8000f8ec0ff */
.L_x_60:
[----:B------:R-:W-:Y:S02]  /*2e80*/  LEA R0, R3, UR37, 0x3 ;  /* 0x0000002503007c11 */ /* 0x000fe4000f8e18ff */
[----:B------:R-:W-:-:S03]  /*2e90*/  SHF.L.U32 R5, R8, 0x1f, RZ ;  /* 0x0000001f08057819 */ /* 0x000fc600000006ff */
[----:B------:R-:W-:Y:S01]  /*2ea0*/  VIADD R4, R0, 0x180 ;  /* 0x0000018000047836 */ /* 0x000fe20000000000 */
[----:B------:R-:W1:Y:S02]  /*2eb0*/  SYNCS.PHASECHK.TRANS64.TRYWAIT P0, [R0+URZ+0x170], R5 ;  /* 0x00017005000075a7 */ /* 0x000e6400080011ff */
[----:B-1----:R-:W-:Y:S05]  /*2ec0*/  @!P0 BRA `(.L_x_57) ;  /* 0x0000006400f48947 */ /* 0x002fea0003800000 */
.L_x_184:
[----:B------:R-:W-:Y:S01]  /*2ed0*/  ULEA UR5, UR6, UR37, 0x3 ;  /* 0x0000002506057291 */ /* 0x000fe2000f8e18ff */
[----:B------:R-:W-:Y:S01]  /*2ee0*/  PRMT R4, RZ, 0x654, R4 ;  /* 0x00000654ff047816 */ /* 0x000fe20000000004 */
[----:B-1----:R-:W-:Y:S01]  /*2ef0*/  @!P2 IMAD.MOV.U32 R5, RZ, RZ, 0x10 ;  /* 0x00000010ff05a424 */ /* 0x002fe200078e00ff */
[----:B------:R-:W-:Y:S01]  /*2f00*/  SHF.L.U32 R7, R12, 0x1f, RZ ;  /* 0x0000001f0c077819 */ /* 0x000fe200000006ff */
[----:B------:R-:W-:Y:S01]  /*2f10*/  UIADD3 UR4, UPT, UPT, UR5, 0x110, URZ ;  /* 0x0000011005047890 */ /* 0x000fe2000fffe0ff */
[----:B------:R1:W-:Y:S05]  /*2f20*/  SYNCS.ARRIVE.TRANS64.RED.A1T0 RZ, [R4+URZ], RZ ;  /* 0x000000ff04ff79a7 */ /* 0x0003ea00081004ff */
[----:B------:R-:W-:Y:S01]  /*2f30*/  IMAD.U32 R13, RZ, RZ, UR4 ;  /* 0x00000004ff0d7e24 */ /* 0x000fe2000f8e00ff */
[----:B------:R-:W2:Y:S04]  /*2f40*/  SYNCS.PHASECHK.TRANS64.TRYWAIT P0, [UR5+0x120], R7 ;  /* 0x00012007ff0075a7 */ /* 0x000ea80008001105 */
[----:B------:R-:W-:Y:S01]  /*2f50*/  PRMT R13, R10, 0x654, R13 ;  /* 0x000006540a0d7816 */ /* 0x000fe2000000000d */
[----:B-12---:R-:W-:Y:S06]  /*2f60*/  @!P0 BRA `(.L_x_58) ;  /* 0x0000006400e08947 */ /* 0x006fec0003800000 */
.L_x_186:
[----:B------:R-:W-:Y:S01]  /*2f70*/  ULEA UR4, UR6, UR37, 0x4 ;  /* 0x0000002506047291 */ /* 0x000fe2000f8e20ff */
[----:B------:R-:W-:Y:S01]  /*2f80*/  SEL R2, R13, R2, !P2 ;  /* 0x000000020d027207 */ /* 0x000fe20005000000 */
[----:B------:R-:W-:Y:S01]  /*2f90*/  UIADD3 UR5, UPT, UPT, UR5, 0x110, URZ ;  /* 0x0000011005057890 */ /* 0x000fe2000fffe0ff */
[----:B-1----:R-:W-:Y:S01]  /*2fa0*/  LEA R0, R11, UR37, 0x3 ;  /* 0x000000250b007c11 */ /* 0x002fe2000f8e18ff */
[----:B------:R-:W-:Y:S01]  /*2fb0*/  UIADD3 UR4, UPT, UPT, UR4, 0x1a0, URZ ;  /* 0x000001a004047890 */ /* 0x000fe2000fffe0ff */
[----:B------:R1:W-:Y:S01]  /*2fc0*/  @!P2 SYNCS.ARRIVE.TRANS64.RED RZ, [R2+URZ], R5 ;  /* 0x0000000502ffa9a7 */ /* 0x0003e200080004ff */
[----:B------:R-:W-:Y:S01]  /*2fd0*/  UIADD3 UR6, UPT, UPT, UR6, 0x1, URZ ;  /* 0x0000000106067890 */ /* 0x000fe2000fffe0ff */
[----:B------:R-:W-:-:S03]  /*2fe0*/  VIADD R3, R3, 0x1 ;  /* 0x0000000103037836 */ /* 0x000fc60000000000 */
[----:B------:R-:W-:Y:S02]  /*2ff0*/  UISETP.NE.AND UP0, UPT, UR6, 0x2, UPT ;  /* 0x000000020600788c */ /* 0x000fe4000bf05270 */
[----:B------:R-:W-:Y:S01]  /*3000*/  ISETP.NE.AND P0, PT, R3, 0x2, PT ;  /* 0x000000020300780c */ /* 0x000fe20003f05270 */
[----:B------:R-:W-:Y:S06]  /*3010*/  UGETNEXTWORKID.BROADCAST [UR4], [UR5] ;  /* 0x00000000040073ca */ /* 0x000fec0008000100 */
[----:B------:R-:W-:Y:S02]  /*3020*/  USEL UR4, URZ, 0x1, UP0 ;  /* 0x00000001ff047887 */ /* 0x000fe40008000000 */
[----:B------:R-:W-:-:S04]  /*3030*/  USEL UR6, UR6, URZ, UP0 ;  /* 0x000000ff06067287 */ /* 0x000fc80008000000 */
[----:B------:R-:W-:Y:S02]  /*3040*/  LOP3.LUT R12, R12, UR4, RZ, 0x3c, !PT ;  /* 0x000000040c0c7c12 */ /* 0x000fe4000f8e3cff */
[----:B-1----:R-:W-:-:S04]  /*3050*/  SHF.L.U32 R5, R9, 0x1f, RZ ;  /* 0x0000001f09057819 */ /* 0x002fc800000006ff */
[----:B------:R-:W1:Y:S02]  /*3060*/  SYNCS.PHASECHK.TRANS64.TRYWAIT P1, [R0+URZ+0x110], R5 ;  /* 0x00011005000075a7 */ /* 0x000e6400080211ff */
[----:B-1----:R-:W-:Y:S05]  /*3070*/  @!P1 BRA `(.L_x_59) ;  /* 0x0000006400b49947 */ /* 0x002fea0003800000 */
.L_x_187:
[----:B------:R-:W-:Y:S01]  /*3080*/  LEA R4, R11, UR37, 0x4 ;  /* 0x000000250b047c11 */ /* 0x000fe2000f8e20ff */
[----:B-1----:R-:W-:Y:S01]  /*3090*/  VIADD R0, R0, 0x120 ;  /* 0x0000012000007836 */ /* 0x002fe20000000000 */
[----:B------:R-:W-:Y:S01]  /*30a0*/  SEL R3, R3, RZ, P0 ;  /* 0x000000ff03037207 */ /* 0x000fe20000000000 */
[----:B------:R-:W-:-:S03]  /*30b0*/  VIADD R11, R11, 0x1 ;  /* 0x000000010b0b7836 */ /* 0x000fc60000000000 */
[----:B------:R-:W1:Y:S01]  /*30c0*/  LDS.128 R4, [R4+0x1a0] ;  /* 0x0001a00004047984 */ /* 0x000e620000000c00 */
[----:B------:R-:W-:Y:S02]  /*30d0*/  PRMT R0, RZ, 0x654, R0 ;  /* 0x00000654ff007816 */ /* 0x000fe40000000000 */
[C---:B------:R-:W-:Y:S01]  /*30e0*/  ISETP.NE.AND P1, PT, R11.reuse, 0x2, PT ;  /* 0x000000020b00780c */ /* 0x040fe20003f25270 */
[----:B------:R-:W-:Y:S01]  /*30f0*/  @!PT LDS RZ, [RZ] ;  /* 0x00000000fffff984 */ /* 0x000fe20000000800 */
[----:B------:R-:W-:Y:S01]  /*3100*/  @!PT LDS RZ, [RZ] ;  /* 0x00000000fffff984 */ /* 0x000fe20000000800 */
[----:B------:R-:W-:Y:S01]  /*3110*/  @!PT LDS RZ, [RZ] ;  /* 0x00000000fffff984 */ /* 0x000fe20000000800 */
[----:B------:R-:W-:Y:S01]  /*3120*/  @!PT LDS RZ, [RZ] ;  /* 0x00000000fffff984 */ /* 0x000fe20000000800 */
[----:B------:R2:W-:Y:S06]  /*3130*/  MEMBAR.ALL.CTA ;  /* 0x0000000000007992 */ /* 0x0005ec0000008000 */
[----:B--2---:R-:W2:Y:S01]  /*3140*/  FENCE.VIEW.ASYNC.S ;  /* 0x00000000000073c6 */ /* 0x004ea20000000000 */
[----:B------:R-:W-:Y:S01]  /*3150*/  SEL R11, R11, RZ, P1 ;  /* 0x000000ff0b0b7207 */ /* 0x000fe20000800000 */
[----:B--2---:R2:W-:Y:S01]  /*3160*/  SYNCS.ARRIVE.TRANS64.RED.A1T0 RZ, [R0+URZ], RZ ;  /* 0x000000ff00ff79a7 */ /* 0x0045e200081004ff */
[----:B-1----:R-:W-:-:S02]  /*3170*/  LOP3.LUT P3, RZ, R6, 0x1, RZ, 0xc0, !PT ;  /* 0x0000000106ff7812 */ /* 0x002fc4000786c0ff */
[----:B------:R-:W-:-:S04]  /*3180*/  SEL R5, RZ, 0x1, P0 ;  /* 0x00000001ff057807 */ /* 0x000fc80000000000 */
[----:B------:R-:W-:Y:S02]  /*3190*/  LOP3.LUT R8, R8, R5, RZ, 0x3c, !PT ;  /* 0x0000000508087212 */ /* 0x000fe400078e3cff */
[----:B--2---:R-:W-:-:S04]  /*31a0*/  SEL R0, RZ, 0x1, P1 ;  /* 0x00000001ff007807 */ /* 0x004fc80000800000 */
[----:B------:R-:W-:Y:S01]  /*31b0*/  LOP3.LUT R9, R9, R0, RZ, 0x3c, !PT ;  /* 0x0000000009097212 */ /* 0x000fe200078e3cff */
[----:B------:R-:W-:Y:S06]  /*31c0*/  @P3 BRA `(.L_x_60) ;  /* 0xfffffffc002c3947 */ /* 0x000fec000383ffff */
[----:B------:R-:W-:Y:S01]  /*31d0*/  ULEA UR5, UR6, UR37, 0x3 ;  /* 0x0000002506057291 */ /* 0x000fe2000f8e18ff */
[----:B------:R-:W-:-:S08]  /*31e0*/  SHF.L.U32 R3, R12, 0x1f, RZ ;  /* 0x0000001f0c037819 */ /* 0x000fd000000006ff */
[----:B------:R-:W1:Y:S02]  /*31f0*/  SYNCS.PHASECHK.TRANS64 P0, [UR5+0x120], R3 ;  /* 0x00012003ff0075a7 */ /* 0x000e640008001005 */
[----:B-1----:R-:W-:Y:S05]  /*3200*/  @P0 BRA `(.L_x_61) ;  /* 0x0000000000080947 */ /* 0x002fea0003800000 */
[----:B------:R-:W1:Y:S02]  /*3210*/  SYNCS.PHASECHK.TRANS64.TRYWAIT P0, [UR5+0x120], R3 ;  /* 0x00012003ff0075a7 */ /* 0x000e640008001105 */
[----:B-1----:R-:W-:Y:S05]  /*3220*/  @!P0 BRA `(.L_x_62) ;  /* 0x00000064005c8947 */ /* 0x002fea0003800000 */
.L_x_61:
[----:B------:R-:W-:-:S04]  /*3230*/  UIADD3 UR4, UPT, UPT, UR6, 0x1, URZ ;  /* 0x0000000106047890 */ /* 0x000fc8000fffe0ff */
[----:B------:R-:W-:-:S04]  /*3240*/  UISETP.NE.AND UP0, UPT, UR4, 0x2, UPT ;  /* 0x000000020400788c */ /* 0x000fc8000bf05270 */
[----:B------:R-:W-:Y:S02]  /*3250*/  USEL UR7, URZ, 0x1, UP0 ;  /* 0x00000001ff077887 */ /* 0x000fe40008000000 */
[----:B------:R-:W-:-:S04]  /*3260*/  USEL UR4, UR4, URZ, UP0 ;  /* 0x000000ff04047287 */ /* 0x000fc80008000000 */
[----:B------:R-:W-:Y:S01]  /*3270*/  ULEA UR4, UR4, UR37, 0x3 ;  /* 0x0000002504047291 */ /* 0x000fe2000f8e18ff */
[----:B-1----:R-:W-:-:S04]  /*3280*/  LOP3.LUT R3, R12, UR7, RZ, 0x3c, !PT ;  /* 0x000000070c037c12 */ /* 0x002fc8000f8e3cff */
[----:B------:R-:W-:-:S04]  /*3290*/  SHF.L.U32 R0, R3, 0x1f, RZ ;  /* 0x0000001f03007819 */ /* 0x000fc800000006ff */
[----:B------:R-:W1:Y:S02]  /*32a0*/  SYNCS.PHASECHK.TRANS64 P0, [UR4+0x120], R0 ;  /* 0x00012000ff0075a7 */ /* 0x000e640008001004 */
[----:B-1----:R-:W-:Y:S05]  /*32b0*/  @P0 EXIT ;  /* 0x000000000000094d */ /* 0x002fea0003800000 */
[----:B------:R-:W-:Y:S02]  /*32c0*/  SHF.L.U32 R3, R3, 0x1f, RZ ;  /* 0x0000001f03037819 */ /* 0x000fe400000006ff */
[----:B------:R-:W-:-:S07]  /*32d0*/  MOV R0, UR4 ;  /* 0x0000000400007c02 */ /* 0x000fce0008000f00 */
.L_x_63:
[----:B-1----:R1:W2:Y:S02]  /*32e0*/  SYNCS.PHASECHK.TRANS64.TRYWAIT P0, [R0+URZ+0x120], R3 ;  /* 0x00012003000075a7 */ /* 0x0022a400080011ff */
[----:B--2---:R-:W-:Y:S05]  /*32f0*/  @!P0 NANOSLEEP.SYNCS 0x989680 ;  /* 0x009896800000895d */ /* 0x004fea0003900000 */
[----:B------:R-:W2:Y:S02]  /*3300*/  @!P0 SYNCS.PHASECHK.TRANS64 P0, [R0+URZ+0x120], R3 ;  /* 0x00012003000085a7 */ /* 0x000ea400080010ff */
[----:B--2---:R-:W-:Y:S05]  /*3310*/  @P0 EXIT ;  /* 0x000000000000094d */ /* 0x004fea0003800000 */
[----:B------:R-:W-:Y:S05]  /*3320*/  BRA `(.L_x_63) ;  /* 0xfffffffc00ec7947 */ /* 0x000fea000383ffff */
.L_x_56:
[----:B------:R-:W-:Y:S05]  /*3330*/  BRA.U UP4, `(.L_x_64) ;  /* 0x0000001104d87547 */ /* 0x000fea000b800000 */
[----:B------:R-:W-:Y:S01]  /*3340*/  UMOV UR6, 0x40 ;  /* 0x0000004000067882 */ /* 0x000fe20000000000 */
[----:B------:R-:W-:Y:S01]  /*3350*/  NOP ;  /* 0x0000000000007918 */ /* 0x000fe20000000000 */
[----:B------:R-:W-:Y:S01]  /*3360*/  ULEA UR6, UR37, UR6, 0x18 ;  /* 0x0000000625067291 */ /* 0x000fe2000f8ec0ff */
[----:B------:R-:W-:Y:S02]  /*3370*/  UMOV UR7, 0x400 ;  /* 0x0000040000077882 */ /* 0x000fe40000000000 */
[----:B------:R-:W-:-:S06]  /*3380*/  ULEA UR37, UR37, UR7, 0x18 ;  /* 0x0000000725257291 */ /* 0x000fcc000f8ec0ff */
[----:B------:R-:W1:Y:S02]  /*3390*/  LDS.U8 R2, [UR6+0x1c] ;  /* 0x00001c06ff027984 */ /* 0x000e640008000000 */
[----:B-1----:R-:W-:-:S13]  /*33a0*/  ISETP.NE.AND P0, PT, R2, RZ, PT ;  /* 0x000000ff0200720c */ /* 0x002fda0003f05270 */
[----:B------:R-:W-:Y:S05]  /*33b0*/  @P0 BRA `(.L_x_65) ;  /* 0x0000000400080947 */ /* 0x000fea0003800000 */
[----:B------:R-:W-:Y:S02]  /*33c0*/  UISETP.NE.U32.AND UP0, UPT, UR5, 0x1, UPT ;  /* 0x000000010500788c */ /* 0x000fe4000bf05070 */
[----:B------:R-:W-:-:S07]  /*33d0*/  UIADD3 UR8, UPT, UPT, UR6, 0x8, URZ ;  /* 0x0000000806087890 */ /* 0x000fce000fffe0ff */
[----:B------:R-:W-:Y:S05]  /*33e0*/  BRA.U !UP0, `(.L_x_66) ;  /* 0x00000001089c7547 */ /* 0x000fea000b800000 */
[----:B------:R-:W-:Y:S01]  /*33f0*/  ELECT P0, URZ, PT ;  /* 0x0000000000ff782f */ /* 0x000fe20003800000 */
[----:B------:R-:W-:-:S12]  /*3400*/  BSSY B0, `(.L_x_66) ;  /* 0x0000025000007945 */ /* 0x000fd80003800000 */
[----:B------:R-:W-:Y:S05]  /*3410*/  @!P0 BRA `(.L_x_67) ;  /* 0x00000000008c8947 */ /* 0x000fea0003800000 */
[----:B------:R-:W-:-:S05]  /*3420*/  UMOV UR7, 0x10 ;  /* 0x0000001000077882 */ /* 0x000fca0000000000 */
[----:B------:R-:W-:Y:S04]  /*3430*/  DEPBAR.LE SB1, 0x36 ;  /* 0x00009d800000791a */ /* 0x000fe80000000000 */
[----:B------:R-:W1:Y:S02]  /*3440*/  UTCATOMSWS.2CTA.FIND_AND_SET.ALIGN UP1, UR7, UR7 ;  /* 0x00000007000775e3 */ /* 0x000e640008220800 */
[----:B-1----:R-:W-:Y:S01]  /*3450*/  MOV R11, UR7 ;  /* 0x00000007000b7c02 */ /* 0x002fe20008000f00 */
[----:B------:R-:W-:Y:S06]  /*3460*/  BRA.U UP1, `(.L_x_68) ;  /* 0x0000000101187547 */ /* 0x000fec000b800000 */
.L_x_69:
[----:B------:R-:W-:Y:S05]  /*3470*/  NANOSLEEP 0x64 ;  /* 0x000000640000795d */ /* 0x000fea0003800000 */
[----:B------:R-:W-:-:S05]  /*3480*/  UMOV UR7, 0x10 ;  /* 0x0000001000077882 */ /* 0x000fca0000000000 */
[----:B------:R-:W-:Y:S04]  /*3490*/  DEPBAR.LE SB1, 0x36 ;  /* 0x00009d800000791a */ /* 0x000fe80000000000 */
[----:B------:R-:W1:Y:S02]  /*34a0*/  UTCATOMSWS.2CTA.FIND_AND_SET.ALIGN UP1, UR7, UR7 ;  /* 0x00000007000775e3 */ /* 0x000e640008220800 */
[----:B-1----:R-:W-:Y:S01]  /*34b0*/  MOV R11, UR7 ;  /* 0x00000007000b7c02 */ /* 0x002fe20008000f00 */
[----:B------:R-:W-:Y:S05]  /*34c0*/  BRA.U !UP1, `(.L_x_69) ;  /* 0xfffffffd09e87547 */ /* 0x000fea000b83ffff */
.L_x_68:
[----:B------:R-:W1:Y:S01]  /*34d0*/  LDS R5, [UR6+0x10] ;  /* 0x00001006ff057984 */ /* 0x000e620008000800 */
[----:B------:R-:W-:Y:S01]  /*34e0*/  IMAD.U32 R3, RZ, RZ, UR37 ;  /* 0x00000025ff037e24 */ /* 0x000fe2000f8e00ff */
[----:B------:R-:W-:-:S03]  /*34f0*/  MOV R2, UR4 ;  /* 0x0000000400027c02 */ /* 0x000fc60008000f00 */
[----:B------:R-:W-:Y:S01]  /*3500*/  VIADD R3, R3, 0x1c0 ;  /* 0x000001c003037836 */ /* 0x000fe20000000000 */
[----:B-1----:R-:W-:-:S04]  /*3510*/  SHF.L.U32 R5, R5, 0x1f, RZ ;  /* 0x0000001f05057819 */ /* 0x002fc800000006ff */
[----:B------:R-:W1:Y:S02]  /*3520*/  SYNCS.PHASECHK.TRANS64.TRYWAIT P0, [UR6+0x8], R5 ;  /* 0x00000805ff0075a7 */ /* 0x000e640008001106 */
[----:B-1----:R-:W-:Y:S05]  /*3530*/  @P0 BRA `(.L_x_70) ;  /* 0x0000000000080947 */ /* 0x002fea0003800000 */
[----:B------:R-:W1:Y:S02]  /*3540*/  SYNCS.PHASECHK.TRANS64.TRYWAIT P0, [UR6+0x8], R5 ;  /* 0x00000805ff0075a7 */ /* 0x000e640008001106 */
[----:B-1----:R-:W-:Y:S05]  /*3550*/  @!P0 BRA `(.L_x_71) ;  /* 0x0000006000a88947 */ /* 0x002fea0003800000 */
.L_x_70:
[----:B-1----:R-:W-:Y:S01]  /*3560*/  HFMA2 R4, -RZ, RZ, 0, 5.9604644775390625e-08 ;  /* 0x00000001ff047431 */ /* 0x002fe200000001ff */
[----:B------:R-:W-:Y:S01]  /*3570*/  UPRMT UR7, UR4, 0x654, UR8 ;  /* 0x0000065404077896 */ /* 0x000fe20008000008 */
[----:B------:R-:W-:Y:S01]  /*3580*/  IMAD.MOV.U32 R6, RZ, RZ, 0xffff ;  /* 0x0000ffffff067424 */ /* 0x000fe200078e00ff */
[----:B------:R-:W-:Y:S01]  /*3590*/  PRMT R2, R2, 0x654, R3 ;  /* 0x0000065402027816 */ /* 0x000fe20000000003 */
[----:B------:R-:W-:Y:S02]  /*35a0*/  IMAD.MOV.U32 R5, RZ, RZ, 0x4 ;  /* 0x00000004ff057424 */ /* 0x000fe400078e00ff */
[----:B------:R-:W-:Y:S01]  /*35b0*/  IMAD.SHL.U32 R9, R11, 0x20, RZ ;  /* 0x000000200b097824 */ /* 0x000fe200078e00ff */
[----:B------:R-:W-:Y:S02]  /*35c0*/  MOV R3, UR7 ;  /* 0x0000000700037c02 */ /* 0x000fe40008000f00 */
[-C--:B------:R-:W-:Y:S01]  /*35d0*/  SHF.L.U32 R7, R6, R11.reuse, RZ ;  /* 0x0000000b06077219 */ /* 0x080fe200000006ff */
[----:B------:R1:W-:Y:S01]  /*35e0*/  SYNCS.ARRIVE.TRANS64.RED RZ, [UR7], R5 ;  /* 0x00000005ffff79a7 */ /* 0x0003e20008000407 */
[----:B------:R-:W-:Y:S01]  /*35f0*/  SHF.L.U32 R6, R4, R11, RZ ;  /* 0x0000000b04067219 */ /* 0x000fe200000006ff */
[----:B------:R1:W-:Y:S04]  /*3600*/  STS [UR37+0x1c0], R9 ;  /* 0x0001c009ff007988 */ /* 0x0003e80008000825 */
[----:B------:R1:W-:Y:S04]  /*3610*/  STAS [R2.64], R11 ;  /* 0x0000000b02007dbd */ /* 0x0003e8000c0008ff */
[----:B------:R1:W-:Y:S04]  /*3620*/  ATOMS.OR RZ, [UR6+0x14], R7 ;  /* 0x00001407ffff798c */ /* 0x0003e8000b000006 */
[----:B------:R1:W-:Y:S04]  /*3630*/  ATOMS.OR RZ, [UR6+0x18], R6 ;  /* 0x00001806ffff798c */ /* 0x0003e8000b000006 */
[----:B------:R1:W-:Y:S02]  /*3640*/  ATOMS.XOR RZ, [UR6+0x10], R4 ;  /* 0x00001004ffff798c */ /* 0x0003e4000b800006 */
.L_x_67:
[----:B------:R-:W-:Y:S05]  /*3650*/  BSYNC B0 ;  /* 0x0000000000007941 */ /* 0x000fea0003800000 */
.L_x_66:
[----:B------:R-:W-:Y:S05]  /*3660*/  BRA.U UP0, `(.L_x_72) ;  /* 0x00000001006c7547 */ /* 0x000fea000b800000 */
[----:B------:R-:W-:-:S03]  /*3670*/  UMOV UR7, 0xffffffff ;  /* 0xffffffff00077882 */ /* 0x000fc60000000000 */
[----:B------:R-:W-:Y:S05]  /*3680*/  BRA.DIV UR7, `(.L_x_73) ;  /* 0x0000006207747947 */ /* 0x000fea000b800000 */
[----:B------:R-:W-:-:S13]  /*3690*/  ELECT P6, URZ, PT ;  /* 0x0000000000ff782f */ /* 0x000fda00038c0000 */
.L_x_191:
[----:B------:R-:W-:Y:S05]  /*36a0*/  @!P6 BRA `(.L_x_72) ;  /* 0x00000000005ce947 */ /* 0x000fea0003800000 */
[----:B-1----:R-:W1:Y:S02]  /*36b0*/  LDS R3, [UR6+0x10] ;  /* 0x00001006ff037984 */ /* 0x002e640008000800 */
[----:B-1----:R-:W-:-:S04]  /*36c0*/  SHF.L.U32 R3, R3, 0x1f, RZ ;  /* 0x0000001f03037819 */ /* 0x002fc800000006ff */
[----:B------:R-:W1:Y:S02]  /*36d0*/  SYNCS.PHASECHK.TRANS64.TRYWAIT P0, [UR6+0x8], R3 ;  /* 0x00000803ff0075a7 */ /* 0x000e640008001106 */
[----:B-1----:R-:W-:Y:S05]  /*36e0*/  @P0 BRA `(.L_x_74) ;  /* 0x0000000000080947 */ /* 0x002fea0003800000 */
[----:B------:R-:W1:Y:S02]  /*36f0*/  SYNCS.PHASECHK.TRANS64.TRYWAIT P0, [UR6+0x8], R3 ;  /* 0x00000803ff0075a7 */ /* 0x000e640008001106 */
[----:B-1----:R-:W-:Y:S05]  /*3700*/  @!P0 BRA `(.L_x_75) ;  /* 0x0000006000748947 */ /* 0x002fea0003800000 */
.L_x_74:
[----:B------:R-:W2:Y:S01]  /*3710*/  LDS R5, [UR37+0x1c0] ;  /* 0x0001c025ff057984 */ /* 0x000ea20008000800 */
[----:B-1----:R-:W-:Y:S02]  /*3720*/  HFMA2 R2, -RZ, RZ, 0, 5.9604644775390625e-08 ;  /* 0x00000001ff027431 */ /* 0x002fe400000001ff */
[----:B------:R-:W-:Y:S01]  /*3730*/  IMAD.MOV.U32 R3, RZ, RZ, 0xffff ;  /* 0x0000ffffff037424 */ /* 0x000fe200078e00ff */
[----:B------:R-:W-:Y:S01]  /*3740*/  UPRMT UR7, UR4, 0x654, UR8 ;  /* 0x0000065404077896 */ /* 0x000fe20008000008 */
[----:B--2---:R-:W-:-:S03]  /*3750*/  IMAD.SHL.U32 R4, R5, 0x20, RZ ;  /* 0x0000002005047824 */ /* 0x004fc600078e00ff */
[-C--:B------:R-:W-:Y:S02]  /*3760*/  SHF.L.U32 R3, R3, R5.reuse, RZ ;  /* 0x0000000503037219 */ /* 0x080fe400000006ff */
[----:B------:R-:W-:Y:S01]  /*3770*/  SHF.L.U32 R5, R2, R5, RZ ;  /* 0x0000000502057219 */ /* 0x000fe200000006ff */
[----:B------:R2:W-:Y:S04]  /*3780*/  STS [UR37+0x1c0], R4 ;  /* 0x0001c004ff007988 */ /* 0x0005e80008000825 */
[----:B------:R2:W-:Y:S04]  /*3790*/  ATOMS.OR RZ, [UR6+0x14], R3 ;  /* 0x00001403ffff798c */ /* 0x0005e8000b000006 */
[----:B------:R2:W-:Y:S01]  /*37a0*/  ATOMS.OR RZ, [UR6+0x18], R5 ;  /* 0x00001805ffff798c */ /* 0x0005e2000b000006 */
[----:B------:R-:W-:Y:S03]  /*37b0*/  SYNCS.ARRIVE.TRANS64.RED.A1T0 RZ, [UR7], RZ ;  /* 0x000000ffffff79a7 */ /* 0x000fe60008100407 */
[----:B------:R2:W-:Y:S01]  /*37c0*/  ATOMS.XOR RZ, [UR6+0x10], R2 ;  /* 0x00001002ffff798c */ /* 0x0005e2000b800006 */
[----:B------:R-:W-:Y:S05]  /*37d0*/  BRA `(.L_x_72) ;  /* 0x0000000000107947 */ /* 0x000fea0003800000 */
.L_x_65:
[----:B------:R-:W-:-:S05]  /*37e0*/  MOV R2, 0xffffffff ;  /* 0xffffffff00027802 */ /* 0x000fca0000000f00 */
[----:B------:R1:W-:Y:S02]  /*37f0*/  STS [UR37+0x1c0], R2 ;  /* 0x0001c002ff007988 */ /* 0x0003e40008000825 */
[----:B-1----:R-:W-:Y:S02]  /*3800*/  MOV R2, 0x3820 ;  /* 0x0000382000027802 */ /* 0x002fe40000000f00 */
[----:B-----5:R-:W-:Y:S05]  /*3810*/  CALL.REL.NOINC `($__internal_1_$__cuda_sm10x_tcgen05_guardrail_trap_phase_invalid_during_alloc) ;  /* 0x0000006800487944 */ /* 0x020fea0003c00000 */
.L_x_72:
[----:B------:R-:W-:Y:S05]  /*3820*/  WARPSYNC.ALL ;  /* 0x0000000000007948 */ /* 0x000fea0003800000 */
[----:B------:R-:W3:Y:S01]  /*3830*/  S2UR UR7, SR_CgaCtaId ;  /* 0x00000000000779c3 */ /* 0x000ee20000008800 */
[----:B------:R-:W-:Y:S01]  /*3840*/  UMOV UR6, 0x400 ;  /* 0x0000040000067882 */ /* 0x000fe20000000000 */
[----:B------:R-:W-:-:S06]  /*3850*/  NOP ;  /* 0x0000000000007918 */ /* 0x000fcc0000000000 */
[----:B------:R-:W-:Y:S06]  /*3860*/  BAR.ARV 0x6, 0xa0 ;  /* 0x0182800000007b1d */ /* 0x000fec0000002000 */
[----:B------:R-:W4:Y:S01]  /*3870*/  LDCU UR8, c[0x0][0x38c] ;  /* 0x00007180ff0877ac */ /* 0x000f220008000800 */
[----:B------:R-:W-:Y:S01]  /*3880*/  LOP3.LUT R0, R0, 0xffff, RZ, 0xc0, !PT ;  /* 0x0000ffff00007812 */ /* 0x000fe200078ec0ff */
[----:B-1----:R-:W-:Y:S01]  /*3890*/  IMAD.MOV.U32 R9, RZ, RZ, 0x1 ;  /* 0x00000001ff097424 */ /* 0x002fe200078e00ff */
[----:B------:R-:W-:Y:S01]  /*38a0*/  LOP3.LUT R8, R8, 0xffff, RZ, 0xc0, !PT ;  /* 0x0000ffff08087812 */ /* 0x000fe200078ec0ff */
[----:B------:R-:W-:Y:S01]  /*38b0*/  UMOV UR19, URZ ;  /* 0x000000ff00137c82 */ /* 0x000fe20008000000 */
[----:B------:R-:W-:Y:S01]  /*38c0*/  R2UR UR11, R0 ;  /* 0x00000000000b72ca */ /* 0x000fe200000e0000 */
[----:B------:R-:W-:Y:S01]  /*38d0*/  UMOV UR18, URZ ;  /* 0x000000ff00127c82 */ /* 0x000fe20008000000 */
[----:B------:R-:W-:Y:S01]  /*38e0*/  R2UR UR12, R8 ;  /* 0x00000000080c72ca */ /* 0x000fe200000e0000 */
[----:B------:R-:W-:Y:S01]  /*38f0*/  IMAD.MOV.U32 R8, RZ, RZ, RZ ;  /* 0x000000ffff087224 */ /* 0x000fe200078e00ff */
[----:B------:R-:W-:Y:S01]  /*3900*/  UMOV UR17, URZ ;  /* 0x000000ff00117c82 */ /* 0x000fe20008000000 */
[----:B---3--:R-:W-:-:S02]  /*3910*/  ULEA UR7, UR7, UR6, 0x18 ;  /* 0x0000000607077291 */ /* 0x008fc4000f8ec0ff */
[----:B------:R-:W-:Y:S02]  /*3920*/  UISETP.NE.AND UP2, UPT, UR5, URZ, UPT ;  /* 0x000000ff0500728c */ /* 0x000fe4000bf45270 */
[----:B------:R-:W-:Y:S02]  /*3930*/  UIADD3 UR13, UPT, UPT, UR7, 0x8400, URZ ;  /* 0x00008400070d7890 */ /* 0x000fe4000fffe0ff */
[----:B------:R-:W-:Y:S02]  /*3940*/  UIADD3 UR14, UPT, UPT, UR7, 0x20400, URZ ;  /* 0x00020400070e7890 */ /* 0x000fe4000fffe0ff */
[----:B----4-:R-:W-:Y:S01]  /*3950*/  UIADD3 UR8, UPT, UPT, UR8, 0x1f, URZ ;  /* 0x0000001f08087890 */ /* 0x010fe2000fffe0ff */
[----:B--2---:R-:W1:Y:S01]  /*3960*/  LDS R2, [UR7+0x1c0] ;  /* 0x0001c007ff027984 */ /* 0x004e620008000800 */
[----:B------:R-:W-:Y:S02]  /*3970*/  USHF.R.U32.HI UR13, URZ, 0x4, UR13 ;  /* 0x00000004ff0d7899 */ /* 0x000fe4000801160d */
[----:B------:R-:W-:-:S02]  /*3980*/  USHF.R.S32.HI UR6, URZ, 0x1f, UR8 ;  /* 0x0000001fff067899 */ /* 0x000fc40008011408 */
[----:B------:R-:W-:Y:S02]  /*3990*/  USHF.R.U32.HI UR14, URZ, 0x4, UR14 ;  /* 0x00000004ff0e7899 */ /* 0x000fe4000801160e */
[----:B------:R-:W-:Y:S02]  /*39a0*/  ULEA.HI UR6, UR6, UR8, URZ, 0x5 ;  /* 0x0000000806067291 */ /* 0x000fe4000f8f28ff */
[----:B------:R-:W-:Y:S02]  /*39b0*/  ULOP3.LUT UR13, UR13, 0x3fff, URZ, 0xc0, !UPT ;  /* 0x00003fff0d0d7892 */ /* 0x000fe4000f8ec0ff */
[----:B------:R-:W-:Y:S02]  /*39c0*/  USHF.R.S32.HI UR6, URZ, 0x5, UR6 ;  /* 0x00000005ff067899 */ /* 0x000fe40008011406 */
[----:B------:R-:W-:Y:S02]  /*39d0*/  ULOP3.LUT UR14, UR14, 0x3fff, URZ, 0xc0, !UPT ;  /* 0x00003fff0e0e7892 */ /* 0x000fe4000f8ec0ff */
[----:B------:R-:W-:Y:S01]  /*39e0*/  UISETP.LT.AND UP0, UPT, UR6, 0x1, UPT ;  /* 0x000000010600788c */ /* 0x000fe2000bf01270 */
[----:B------:R-:W-:Y:S01]  /*39f0*/  UMOV UR28, 0x0 ;  /* 0x00000000001c7882 */ /* 0x000fe20000000000 */
[----:B------:R-:W-:Y:S01]  /*3a00*/  UMOV UR29, 0x8200910 ;  /* 0x08200910001d7882 */ /* 0x000fe20000000000 */
[----:B------:R-:W-:-:S02]  /*3a10*/  ULOP3.LUT UR13, UR13, 0x10000, URZ, 0xfc, !UPT ;  /* 0x000100000d0d7892 */ /* 0x000fc4000f8efcff */
[----:B------:R-:W-:Y:S02]  /*3a20*/  ULOP3.LUT UR14, UR14, 0x10000, URZ, 0xfc, !UPT ;  /* 0x000100000e0e7892 */ /* 0x000fe4000f8efcff */
[----:B------:R-:W-:Y:S01]  /*3a30*/  USEL UR20, UR6, 0x1, !UP0 ;  /* 0x0000000106147887 */ /* 0x000fe2000c000000 */
[----:B------:R-:W-:Y:S01]  /*3a40*/  UMOV UR26, 0x0 ;  /* 0x00000000001a7882 */ /* 0x000fe20000000000 */
[----:B------:R-:W-:Y:S01]  /*3a50*/  UMOV UR27, 0x8200910 ;  /* 0x08200910001b7882 */ /* 0x000fe20000000000 */
[----:B------:R-:W-:Y:S01]  /*3a60*/  UMOV UR24, 0x0 ;  /* 0x0000000000187882 */ /* 0x000fe20000000000 */
[----:B------:R-:W-:Y:S01]  /*3a70*/  UMOV UR25, 0x8200910 ;  /* 0x0820091000197882 */ /* 0x000fe20000000000 */
[----:B------:R-:W-:Y:S01]  /*3a80*/  UMOV UR22, 0x0 ;  /* 0x0000000000167882 */ /* 0x000fe20000000000 */
[----:B------:R-:W-:Y:S01]  /*3a90*/  UMOV UR23, 0x8200910 ;  /* 0x0820091000177882 */ /* 0x000fe20000000000 */
[----:B-1----:R-:W-:Y:S02]  /*3aa0*/  R2UR UR21, R2 ;  /* 0x00000000021572ca */ /* 0x002fe400000e0000 */
[----:B------:R-:W-:-:S13]  /*3ab0*/  CS2R R2, SRZ ;  /* 0x0000000000027805 */ /* 0x000fda000001ff00 */
.L_x_83:
[C---:B------:R-:W-:Y:S02]  /*3ac0*/  LEA R0, R8.reuse, UR7, 0x3 ;  /* 0x0000000708007c11 */ /* 0x040fe4000f8e18ff */
[----:B------:R-:W-:Y:S02]  /*3ad0*/  SHF.L.U32 R5, R3, 0x1f, RZ ;  /* 0x0000001f03057819 */ /* 0x000fe400000006ff */
[----:B------:R-:W-:Y:S02]  /*3ae0*/  LEA R4, R8, UR7, 0x4 ;  /* 0x0000000708047c11 */ /* 0x000fe4000f8e20ff */
[----:B------:R-:W1:Y:S02]  /*3af0*/  SYNCS.PHASECHK.TRANS64.TRYWAIT P0, [R0+URZ+0x110], R5 ;  /* 0x00011005000075a7 */ /* 0x000e6400080011ff */
[----:B-1-34-:R-:W-:Y:S05]  /*3b00*/  @!P0 BRA `(.L_x_76) ;  /* 0x0000005c008c8947 */ /* 0x01afea0003800000 */
.L_x_192:
[----:B-1----:R-:W1:Y:S01]  /*3b10*/  LDS.128 R4, [R4+0x1a0] ;  /* 0x0001a00004047984 */ /* 0x002e620000000c00 */
[----:B------:R-:W-:Y:S02]  /*3b20*/  VIADD R0, R0, 0x120 ;  /* 0x0000012000007836 */ /* 0x000fe40000000000 */
[----:B------:R-:W-:Y:S01]  /*3b30*/  VIADD R8, R8, 0x1 ;  /* 0x0000000108087836 */ /* 0x000fe20000000000 */
[----:B------:R-:W-:Y:S01]  /*3b40*/  @!PT LDS RZ, [RZ] ;  /* 0x00000000fffff984 */ /* 0x000fe20000000800 */
[----:B------:R-:W-:Y:S01]  /*3b50*/  @!PT LDS RZ, [RZ] ;  /* 0x00000000fffff984 */ /* 0x000fe20000000800 */
[----:B------:R-:W-:Y:S01]  /*3b60*/  @!PT LDS RZ, [RZ] ;  /* 0x00000000fffff984 */ /* 0x000fe20000000800 */
[----:B------:R-:W-:Y:S01]  /*3b70*/  @!PT LDS RZ, [RZ] ;  /* 0x00000000fffff984 */ /* 0x000fe20000000800 */
[----:B------:R2:W-:Y:S06]  /*3b80*/  MEMBAR.ALL.CTA ;  /* 0x0000000000007992 */ /* 0x0005ec0000008000 */
[----:B--2---:R-:W2:Y:S01]  /*3b90*/  FENCE.VIEW.ASYNC.S ;  /* 0x00000000000073c6 */ /* 0x004ea20000000000 */
[----:B------:R-:W-:-:S04]  /*3ba0*/  PRMT R0, RZ, 0x654, R0 ;  /* 0x00000654ff007816 */ /* 0x000fc80000000000 */
[----:B--2---:R2:W-:Y:S01]  /*3bb0*/  SYNCS.ARRIVE.TRANS64.RED.A1T0 RZ, [R0+URZ], RZ ;  /* 0x000000ff00ff79a7 */ /* 0x0045e200081004ff */
[----:B-1----:R-:W-:Y:S01]  /*3bc0*/  LOP3.LUT P1, RZ, R6, 0x1, RZ, 0xc0, !PT ;  /* 0x0000000106ff7812 */ /* 0x002fe2000782c0ff */
[----:B--2---:R-:W-:-:S12]  /*3bd0*/  BRA.U UP2, `(.L_x_77) ;  /* 0x0000000502087547 */ /* 0x004fd8000b800000 */
[----:B------:R-:W1:Y:S01]  /*3be0*/  LDCU UR8, c[0x0][0x38c] ;  /* 0x00007180ff0877ac */ /* 0x000e620008000800 */
[----:B------:R-:W-:Y:S02]  /*3bf0*/  PLOP3.LUT P2, PT, PT, PT, PT, 0x80, 0x8 ;  /* 0x000000000008781c */ /* 0x000fe40003f4f070 */
[----:B------:R-:W-:Y:S01]  /*3c00*/  SHF.L.U32 R5, R9, 0x1f, RZ ;  /* 0x0000001f09057819 */ /* 0x000fe200000006ff */
[----:B------:R-:W-:Y:S02]  /*3c10*/  ULEA UR9, UR19, UR7, 0x3 ;  /* 0x0000000713097291 */ /* 0x000fe4000f8e18ff */
[----:B------:R-:W-:Y:S02]  /*3c20*/  ULEA UR10, UR19, UR21, 0x6 ;  /* 0x00000015130a7291 */ /* 0x000fe4000f8e30ff */
[----:B-1----:R-:W-:-:S06]  /*3c30*/  UISETP.GE.AND UP0, UPT, UR8, 0x1, UPT ;  /* 0x000000010800788c */ /* 0x002fcc000bf06270 */
[----:B------:R-:W-:-:S05]  /*3c40*/  PLOP3.LUT P0, PT, PT, PT, UP0, 0x80, 0x8 ;  /* 0x000000000008781c */ /* 0x000fca0003f0f008 */
[----:B------:R-:W-:-:S08]  /*3c50*/  @UP0 ULEA UR8, UR18, UR7, 0x3 ;  /* 0x0000000712080291 */ /* 0x000fd0000f8e18ff */
[----:B------:R-:W-:-:S04]  /*3c60*/  @P0 SHF.L.U32 R0, R2, 0x1f, RZ ;  /* 0x0000001f02000819 */ /* 0x000fc800000006ff */
[----:B------:R1:W2:Y:S01]  /*3c70*/  @P0 SYNCS.PHASECHK.TRANS64.TRYWAIT P2, [UR8], R0 ;  /* 0x00000000ff0005a7 */ /* 0x0002a20008041108 */
[----:B------:R-:W3:Y:S02]  /*3c80*/  SYNCS.PHASECHK.TRANS64.TRYWAIT P0, [UR9+0x150], R5 ;  /* 0x00015005ff0075a7 */ /* 0x000ee40008001109 */
[----:B-123--:R-:W-:Y:S05]  /*3c90*/  @!P0 BRA `(.L_x_78) ;  /* 0x0000005c003c8947 */ /* 0x00efea0003800000 */
.L_x_194:
[----:B------:R-:W-:Y:S01]  /*3ca0*/  UMOV UR16, UR17 ;  /* 0x0000001100107c82 */ /* 0x000fe20008000000 */
[----:B------:R-:W-:Y:S05]  /*3cb0*/  BRA.U !UP0, `(.L_x_79) ;  /* 0x0000000108c07547 */ /* 0x000fea000b800000 */
[----:B------:R-:W-:Y:S02]  /*3cc0*/  UIADD3 UR16, UPT, UPT, UR20, UR17, URZ ;  /* 0x0000001114107290 */ /* 0x000fe4000fffe0ff */
[----:B------:R-:W-:Y:S01]  /*3cd0*/  UPLOP3.LUT UP3, UPT, UPT, UPT, UPT, 0x40, 0x4 ;  /* 0x000000000004789c */ /* 0x000fe20003f6e870 */
[----:B------:R-:W-:Y:S01]  /*3ce0*/  UMOV UR15, UR6 ;  /* 0x00000006000f7c82 */ /* 0x000fe20008000000 */
[----:B------:R-:W-:-:S09]  /*3cf0*/  UMOV UR46, UR18 ;  /* 0x00000012002e7c82 */ /* 0x000fd20008000000 */
.L_x_82:
[----:B--2---:R-:W-:Y:S01]  /*3d00*/  ULEA UR8, UR46, UR7, 0x3 ;  /* 0x000000072e087291 */ /* 0x004fe2000f8e18ff */
[----:B---3--:R-:W-:Y:S11]  /*3d10*/  @P2 BRA `(.L_x_80) ;  /* 0x00000000000c2947 */ /* 0x008ff60003800000 */
[----:B-1----:R-:W-:Y:S04]  /*3d20*/  SHF.L.U32 R5, R2, 0x1f, RZ ;  /* 0x0000001f02057819 */ /* 0x002fe800000006ff */
[----:B------:R-:W1:Y:S02]  /*3d30*/  SYNCS.PHASECHK.TRANS64.TRYWAIT P0, [UR8], R5 ;  /* 0x00000005ff0075a7 */ /* 0x000e640008001108 */
[----:B-1----:R-:W-:Y:S05]  /*3d40*/  @!P0 BRA `(.L_x_81) ;  /* 0x0000005c00288947 */ /* 0x002fea0003800000 */
.L_x_80:
[----:B------:R-:W-:Y:S01]  /*3d50*/  UISETP.NE.AND UP0, UPT, UR15, 0x1, UPT ;  /* 0x000000010f00788c */ /* 0x000fe2000bf05270 */
[----:B------:R-:W-:Y:S01]  /*3d60*/  PLOP3.LUT P2, PT, PT, PT, PT, 0x80, 0x8 ;  /* 0x000000000008781c */ /* 0x000fe20003f4f070 */
[----:B------:R-:W-:Y:S02]  /*3d70*/  UIADD3 UR18, UPT, UPT, UR46, 0x1, URZ ;  /* 0x000000012e127890 */ /* 0x000fe4000fffe0ff */
[----:B------:R-:W-:Y:S02]  /*3d80*/  ULEA UR32, UR46, UR14, 0x9 ;  /* 0x0000000e2e207291 */ /* 0x000fe4000f8e48ff */
[----:B------:R-:W-:Y:S01]  /*3d90*/  UISETP.NE.AND UP1, UPT, UR18, 0xc, UPT ;  /* 0x0000000c1200788c */ /* 0x000fe2000bf25270 */
[----:B------:R-:W-:Y:S01]  /*3da0*/  PLOP3.LUT P0, PT, PT, PT, UP0, 0x80, 0x8 ;  /* 0x000000000008781c */ /* 0x000fe20003f0f008 */
[----:B------:R-:W-:Y:S02]  /*3db0*/  UIADD3 UR44, UPT, UPT, UR32, 0x2, URZ ;  /* 0x00000002202c7890 */ /* 0x000fe4000fffe0ff */
[----:B------:R-:W-:Y:S02]  /*3dc0*/  USEL UR31, URZ, 0x1, UP1 ;  /* 0x00000001ff1f7887 */ /* 0x000fe40008800000 */
[----:B------:R-:W-:Y:S02]  /*3dd0*/  USEL UR18, UR18, URZ, UP1 ;  /* 0x000000ff12127287 */ /* 0x000fe40008800000 */
[----:B------:R-:W-:Y:S02]  /*3de0*/  UIADD3 UR40, UPT, UPT, UR32, 0x4, URZ ;  /* 0x0000000420287890 */ /* 0x000fe4000fffe0ff */
[----:B------:R-:W-:Y:S01]  /*3df0*/  @UP0 ULEA UR30, UR18, UR7, 0x3 ;  /* 0x00000007121e0291 */ /* 0x000fe2000f8e18ff */
[----:B------:R-:W-:Y:S01]  /*3e00*/  LOP3.LUT R2, R2, UR31, RZ, 0x3c, !PT ;  /* 0x0000001f02027c12 */ /* 0x000fe2000f8e3cff */
[----:B------:R-:W-:Y:S02]  /*3e10*/  UIADD3 UR36, UPT, UPT, UR32, 0x6, URZ ;  /* 0x0000000620247890 */ /* 0x000fe4000fffe0ff */
[----:B------:R-:W-:Y:S01]  /*3e20*/  UIADD3 UR8, UPT, UPT, UR8, 0x60, URZ ;  /* 0x0000006008087890 */ /* 0x000fe2000fffe0ff */
[----:B-1----:R-:W-:Y:S01]  /*3e30*/  @P0 SHF.L.U32 R0, R2, 0x1f, RZ ;  /* 0x0000001f02000819 */ /* 0x002fe200000006ff */
[----:B------:R-:W-:Y:S02]  /*3e40*/  UIADD3 UR17, UPT, UPT, UR17, 0x1, URZ ;  /* 0x0000000111117890 */ /* 0x000fe4000fffe0ff */
[----:B------:R-:W-:Y:S01]  /*3e50*/  UIADD3 UR15, UPT, UPT, UR15, -0x1, URZ ;  /* 0xffffffff0f0f7890 */ /* 0x000fe2000fffe0ff */
[----:B------:R2:W3:Y:S01]  /*3e60*/  @P0 SYNCS.PHASECHK.TRANS64.TRYWAIT P2, [UR30], R0 ;  /* 0x00000000ff0005a7 */ /* 0x0004e2000804111e */
[----:B------:R-:W-:Y:S02]  /*3e70*/  ULEA UR30, UR46, UR13, 0x9 ;  /* 0x0000000d2e1e7291 */ /* 0x000fe4000f8e48ff */
[----:B------:R-:W-:Y:S02]  /*3e80*/  UISETP.NE.AND UP0, UPT, UR17, UR16, UPT ;  /* 0x000000101100728c */ /* 0x000fe4000bf05270 */
[----:B------:R-:W-:Y:S02]  /*3e90*/  UIADD3 UR42, UPT, UPT, UR30, 0x2, URZ ;  /* 0x000000021e2a7890 */ /* 0x000fe4000fffe0ff */
[----:B------:R-:W-:Y:S02]  /*3ea0*/  UIADD3 UR38, UPT, UPT, UR30, 0x4, URZ ;  /* 0x000000041e267890 */ /* 0x000fe4000fffe0ff */
[----:B------:R-:W-:Y:S01]  /*3eb0*/  UIADD3 UR34, UPT, UPT, UR30, 0x6, URZ ;  /* 0x000000061e227890 */ /* 0x000fe2000fffe0ff */
[----:B------:R-:W-:Y:S01]  /*3ec0*/  UMOV UR33, 0x40004040 ;  /* 0x4000404000217882 */ /* 0x000fe20000000000 */
[----:B------:R-:W-:Y:S01]  /*3ed0*/  UMOV UR31, 0x40004040 ;  /* 0x40004040001f7882 */ /* 0x000fe20000000000 */
[----:B------:R-:W-:Y:S01]  /*3ee0*/  UMOV UR45, 0x40004040 ;  /* 0x40004040002d7882 */ /* 0x000fe20000000000 */
[----:B------:R2:W-:Y:S01]  /*3ef0*/  UTCHMMA.2CTA gdesc[UR30], gdesc[UR32], tmem[UR10], tmem[UR28], idesc[UR29], UP3 ;  /* 0x00ff1c201e0075ea */ /* 0x0005e20009a0000a */
[----:B------:R-:W-:Y:S01]  /*3f00*/  UPLOP3.LUT UP3, UPT, UPT, UPT, UPT, 0x80, 0x8 ;  /* 0x000000000008789c */ /* 0x000fe20003f6f070 */
[----:B------:R-:W-:Y:S01]  /*3f10*/  UMOV UR43, 0x40004040 ;  /* 0x40004040002b7882 */ /* 0x000fe20000000000 */
[----:B------:R-:W-:Y:S01]  /*3f20*/  UMOV UR41, 0x40004040 ;  /* 0x4000404000297882 */ /* 0x000fe20000000000 */
[----:B------:R2:W-:Y:S01]  /*3f30*/  UTCHMMA.2CTA gdesc[UR42], gdesc[UR44], tmem[UR10], tmem[UR26], idesc[UR27], UPT ;  /* 0x00ff1a2c2a0075ea */ /* 0x0005e2000ba0000a */
[----:B------:R-:W-:Y:S01]  /*3f40*/  UMOV UR39, 0x40004040 ;  /* 0x4000404000277882 */ /* 0x000fe20000000000 */
[----:B------:R-:W-:Y:S01]  /*3f50*/  UMOV UR37, 0x40004040 ;  /* 0x4000404000257882 */ /* 0x000fe20000000000 */
[----:B------:R-:W-:Y:S01]  /*3f60*/  UMOV UR35, 0x40004040 ;  /* 0x4000404000237882 */ /* 0x000fe20000000000 */
[----:B------:R2:W-:Y:S01]  /*3f70*/  UTCHMMA.2CTA gdesc[UR38], gdesc[UR40], tmem[UR10], tmem[UR24], idesc[UR25], UPT ;  /* 0x00ff1828260075ea */ /* 0x0005e2000ba0000a */
[----:B------:R2:W-:Y:S01]  /*3f80*/  UTCHMMA.2CTA gdesc[UR34], gdesc[UR36], tmem[UR10], tmem[UR22], idesc[UR23], UPT ;  /* 0x00ff1624220075ea */ /* 0x0005e2000ba0000a */
[----:B------:R2:W-:Y:S01]  /*3f90*/  UTCBAR.2CTA.MULTICAST [UR8], URZ, UR12 ;  /* 0x000000ff080073e9 */ /* 0x0005e2000820080c */
[----:B------:R-:W-:Y:S01]  /*3fa0*/  UMOV UR46, UR18 ;  /* 0x00000012002e7c82 */ /* 0x000fe20008000000 */
[----:B------:R-:W-:Y:S05]  /*3fb0*/  BRA.U UP0, `(.L_x_82) ;  /* 0xfffffffd00507547 */ /* 0x000fea000b83ffff */
.L_x_79:
[----:B------:R-:W-:Y:S01]  /*3fc0*/  UIADD3 UR9, UPT, UPT, UR9, 0x130, URZ ;  /* 0x0000013009097890 */ /* 0x000fe2000fffe0ff */
[----:B------:R-:W-:-:S08]  /*3fd0*/  UMOV UR17, UR16 ;  /* 0x0000001000117c82 */ /* 0x000fd00008000000 */
[----:B------:R4:W-:Y:S01]  /*3fe0*/  UTCBAR.2CTA.MULTICAST [UR9], URZ, UR11 ;  /* 0x000000ff090073e9 */ /* 0x0009e2000820080b */
[----:B------:R-:W-:Y:S02]  /*3ff0*/  NOP ;  /* 0x0000000000007918 */ /* 0x000fe40000000000 */
.L_x_77:
[----:B------:R-:W-:Y:S01]  /*4000*/  UIADD3 UR19, UPT, UPT, UR19, 0x1, URZ ;  /* 0x0000000113137890 */ /* 0x000fe2000fffe0ff */
[----:B------:R-:W-:-:S03]  /*4010*/  ISETP.NE.AND P0, PT, R8, 0x2, PT ;  /* 0x000000020800780c */ /* 0x000fc60003f05270 */
[----:B------:R-:W-:Y:S01]  /*4020*/  UISETP.NE.AND UP0, UPT, UR19, 0x4, UPT ;  /* 0x000000041300788c */ /* 0x000fe2000bf05270 */
[----:B-12---:R-:W-:Y:S02]  /*4030*/  SEL R0, RZ, 0x1, P0 ;  /* 0x00000001ff007807 */ /* 0x006fe40000000000 */
[----:B------:R-:W-:Y:S01]  /*4040*/  SEL R8, R8, RZ, P0 ;  /* 0x000000ff08087207 */ /* 0x000fe20000000000 */
[----:B------:R-:W-:Y:S01]  /*4050*/  USEL UR8, URZ, 0x1, UP0 ;  /* 0x00000001ff087887 */ /* 0x000fe20008000000 */
[----:B------:R-:W-:Y:S01]  /*4060*/  LOP3.LUT R3, R3, R0, RZ, 0x3c, !PT ;  /* 0x0000000003037212 */ /* 0x000fe200078e3cff */
[----:B------:R-:W-:-:S04]  /*4070*/  USEL UR19, UR19, URZ, UP0 ;  /* 0x000000ff13137287 */ /* 0x000fc80008000000 */
[----:B------:R-:W-:Y:S01]  /*4080*/  LOP3.LUT R9, R9, UR8, RZ, 0x3c, !PT ;  /* 0x0000000809097c12 */ /* 0x000fe2000f8e3cff */
[----:B------:R-:W-:Y:S07]  /*4090*/  @P1 BRA `(.L_x_83) ;  /* 0xfffffff800881947 */ /* 0x000fee000383ffff */
[----:B------:R-:W1:Y:S01]  /*40a0*/  S2UR UR6, SR_CgaCtaId ;  /* 0x00000000000679c3 */ /* 0x000e620000008800 */
[----:B------:R-:W-:Y:S01]  /*40b0*/  ELECT P0, URZ, PT ;  /* 0x0000000000ff782f */ /* 0x000fe20003800000 */
[----:B------:R-:W-:Y:S01]  /*40c0*/  HFMA2 R0, -RZ, RZ, 0, 5.9604644775390625e-08 ;  /* 0x00000001ff007431 */ /* 0x000fe200000001ff */
[----:B------:R-:W-:-:S05]  /*40d0*/  UMOV UR8, 0x40 ;  /* 0x0000004000087882 */ /* 0x000fca0000000000 */
[----:B------:R-:W-:Y:S01]  /*40e0*/  UVIRTCOUNT.DEALLOC.SMPOOL 0x80 ;  /* 0x000000800000784c */ /* 0x000fe20000000000 */
[----:B------:R-:W-:Y:S02]  /*40f0*/  UISETP.NE.AND UP0, UPT, UR5, URZ, UPT ;  /* 0x000000ff0500728c */ /* 0x000fe4000bf05270 */
[----:B-1----:R-:W-:-:S09]  /*4100*/  ULEA UR6, UR6, UR8, 0x18 ;  /* 0x0000000806067291 */ /* 0x002fd2000f8ec0ff */
[----:B------:R1:W-:Y:S01]  /*4110*/  @P0 STS.U8 [UR6+0x1c], R0 ;  /* 0x00001c00ff000988 */ /* 0x0003e20008000006 */
[----:B------:R-:W-:Y:S05]  /*4120*/  BRA.U UP0, `(.L_x_84) ;  /* 0x0000000100a07547 */ /* 0x000fea000b800000 */
[----:B------:R-:W-:Y:S01]  /*4130*/  UIADD3 UR5, UPT, UPT, UR7, 0x150, URZ ;  /* 0x0000015007057890 */ /* 0x000fe2000fffe0ff */
[----:B------:R-:W-:-:S03]  /*4140*/  SHF.L.U32 R3, R9, 0x1f, RZ ;  /* 0x0000001f09037819 */ /* 0x000fc600000006ff */
[----:B------:R-:W-:-:S09]  /*4150*/  ULEA UR8, UR19, UR5, 0x3 ;  /* 0x0000000513087291 */ /* 0x000fd2000f8e18ff */
[----:B------:R-:W2:Y:S02]  /*4160*/  SYNCS.PHASECHK.TRANS64.TRYWAIT P0, [UR8], R3 ;  /* 0x00000003ff0075a7 */ /* 0x000ea40008001108 */
[----:B--2---:R-:W-:Y:S05]  /*4170*/  @!P0 BRA `(.L_x_85) ;  /* 0x0000005800348947 */ /* 0x004fea0003800000 */
.L_x_197:
[----:B----4-:R-:W-:-:S04]  /*4180*/  UIADD3 UR9, UPT, UPT, UR19, 0x1, URZ ;  /* 0x0000000113097890 */ /* 0x010fc8000fffe0ff */
        /* <DEDUP_REMOVED lines=8> */
.L_x_199:
        /* <DEDUP_REMOVED lines=9> */
.L_x_201:
[----:B------:R-:W-:-:S04]  /*42a0*/  UIADD3 UR9, UPT, UPT, UR9, 0x1, URZ ;  /* 0x0000000109097890 */ /* 0x000fc8000fffe0ff */
[----:B------:R-:W-:-:S04]  /*42b0*/  UISETP.NE.AND UP1, UPT, UR9, 0x4, UPT ;  /* 0x000000040900788c */ /* 0x000fc8000bf25270 */
[----:B------:R-:W-:Y:S02]  /*42c0*/  USEL UR8, URZ, 0x1, UP1 ;  /* 0x00000001ff087887 */ /* 0x000fe40008800000 */
[----:B------:R-:W-:-:S04]  /*42d0*/  USEL UR9, UR9, URZ, UP1 ;  /* 0x000000ff09097287 */ /* 0x000fc80008800000 */
[----:B------:R-:W-:Y:S01]  /*42e0*/  ULEA UR9, UR9, UR5, 0x3 ;  /* 0x0000000509097291 */ /* 0x000fe2000f8e18ff */
[----:B-1----:R-:W-:-:S04]  /*42f0*/  LOP3.LUT R3, R2, UR8, RZ, 0x3c, !PT ;  /* 0x0000000802037c12 */ /* 0x002fc8000f8e3cff */
[----:B------:R-:W-:Y:S01]  /*4300*/  SHF.L.U32 R3, R3, 0x1f, RZ ;  /* 0x0000001f03037819 */ /* 0x000fe200000006ff */
[----:B------:R-:W-:-:S04]  /*4310*/  IMAD.U32 R0, RZ, RZ, UR9 ;  /* 0x00000009ff007e24 */ /* 0x000fc8000f8e00ff */
[----:B------:R1:W2:Y:S03]  /*4320*/  SYNCS.PHASECHK.TRANS64.TRYWAIT P0, [R0+URZ], R3 ;  /* 0x00000003000075a7 */ /* 0x0002a600080011ff */
[----:B--2---:R-:W-:Y:S05]  /*4330*/  @!P0 NANOSLEEP.SYNCS 0x989680 ;  /* 0x009896800000895d */ /* 0x004fea0003900000 */
[----:B------:R-:W2:Y:S02]  /*4340*/  @!P0 SYNCS.PHASECHK.TRANS64 P0, [R0+URZ], R3 ;  /* 0x00000003000085a7 */ /* 0x000ea400080010ff */
[----:B--2---:R-:W-:Y:S05]  /*4350*/  @P0 BRA `(.L_x_88) ;  /* 0x0000000000200947 */ /* 0x004fea0003800000 */
.L_x_89:
[----:B--2---:R2:W4:Y:S02]  /*4360*/  SYNCS.PHASECHK.TRANS64.TRYWAIT P0, [R0+URZ], R3 ;  /* 0x00000003000075a7 */ /* 0x00452400080011ff */
[----:B----4-:R-:W-:Y:S05]  /*4370*/  @!P0 NANOSLEEP.SYNCS 0x989680 ;  /* 0x009896800000895d */ /* 0x010fea0003900000 */
[----:B------:R-:W4:Y:S02]  /*4380*/  @!P0 SYNCS.PHASECHK.TRANS64 P0, [R0+URZ], R3 ;  /* 0x00000003000085a7 */ /* 0x000f2400080010ff */
[----:B----4-:R-:W-:Y:S05]  /*4390*/  @!P0 BRA `(.L_x_89) ;  /* 0xfffffffc00f08947 */ /* 0x010fea000383ffff */
[----:B------:R-:W-:Y:S05]  /*43a0*/  BRA `(.L_x_88) ;  /* 0x00000000000c7947 */ /* 0x000fea0003800000 */
.L_x_84:
[----:B------:R-:W-:-:S04]  /*43b0*/  UIADD3 UR5, UPT, UPT, UR7, 0x190, URZ ;  /* 0x0000019007057890 */ /* 0x000fc8000fffe0ff */
[----:B------:R-:W-:-:S09]  /*43c0*/  UPRMT UR5, UR4, 0x654, UR5 ;  /* 0x0000065404057896 */ /* 0x000fd20008000005 */
[----:B------:R-:W-:Y:S03]  /*43d0*/  SYNCS.ARRIVE.TRANS64.RED.A1T0 RZ, [UR5], RZ ;  /* 0x000000ffffff79a7 */ /* 0x000fe60008100405 */
.L_x_88:
[----:B-12---:R-:W-:Y:S01]  /*43e0*/  SHF.L.U32 R3, RZ, 0x1f, RZ ;  /* 0x0000001fff037819 */ /* 0x006fe200000006ff */
[----:B------:R-:W-:Y:S01]  /*43f0*/  UIADD3 UR5, UPT, UPT, UR7, 0x190, URZ ;  /* 0x0000019007057890 */ /* 0x000fe2000fffe0ff */
[----:B------:R-:W-:Y:S02]  /*4400*/  PLOP3.LUT P0, PT, PT, PT, UP0, 0x80, 0x8 ;  /* 0x000000000008781c */ /* 0x000fe40003f0f008 */
[----:B------:R-:W1:Y:S02]  /*4410*/  SYNCS.PHASECHK.TRANS64.TRYWAIT P1, [UR7+0x190], R3 ;  /* 0x00019003ff0075a7 */ /* 0x000e640008021107 */
[----:B-1----:R-:W-:Y:S09]  /*4420*/  @!P1 BRA `(.L_x_90) ;  /* 0x0000005400d09947 */ /* 0x002ff20003800000 */
.L_x_203:
[----:B------:R-:W-:Y:S01]  /*4430*/  @!UP0 UPRMT UR5, UR4, 0x654, UR5 ;  /* 0x0000065404058896 */ /* 0x000fe20008000005 */
[----:B------:R-:W-:Y:S02]  /*4440*/  UMOV UR8, 0xffff ;  /* 0x0000ffff00087882 */ /* 0x000fe40000000000 */
[----:B------:R-:W-:-:S06]  /*4450*/  UMOV UR4, 0x1 ;  /* 0x0000000100047882 */ /* 0x000fcc0000000000 */
[----:B------:R-:W-:Y:S01]  /*4460*/  @!P0 SYNCS.ARRIVE.TRANS64.RED.A1T0 RZ, [UR5], RZ ;  /* 0x000000ffffff89a7 */ /* 0x000fe20008100405 */
[----:B------:R-:W-:Y:S01]  /*4470*/  NOP ;  /* 0x0000000000007918 */ /* 0x000fe20000000000 */
[----:B-1----:R-:W1:Y:S01]  /*4480*/  LDS R0, [UR6+0x14] ;  /* 0x00001406ff007984 */ /* 0x002e620008000800 */
[----:B------:R-:W-:-:S04]  /*4490*/  ULOP3.LUT UR5, UR21, 0xffff, URZ, 0xc0, !UPT ;  /* 0x0000ffff15057892 */ /* 0x000fc8000f8ec0ff */
[----:B------:R-:W-:-:S04]  /*44a0*/  USHF.R.U32.HI UR5, URZ, 0x5, UR5 ;  /* 0x00000005ff057899 */ /* 0x000fc80008011605 */
[----:B------:R-:W-:Y:S02]  /*44b0*/  USHF.L.U32 UR8, UR8, UR5, URZ ;  /* 0x0000000508087299 */ /* 0x000fe400080006ff */
[----:B------:R-:W-:-:S04]  /*44c0*/  USHF.L.U32 UR4, UR4, UR5, URZ ;  /* 0x0000000504047299 */ /* 0x000fc800080006ff */
[----:B-1----:R-:W-:-:S04]  /*44d0*/  LOP3.LUT R0, R0, UR8, RZ, 0xc0, !PT ;  /* 0x0000000800007c12 */ /* 0x002fc8000f8ec0ff */
[----:B------:R-:W-:-:S13]  /*44e0*/  ISETP.NE.AND P0, PT, R0, UR8, PT ;  /* 0x0000000800007c0c */ /* 0x000fda000bf05270 */
[----:B------:R-:W-:Y:S05]  /*44f0*/  @P0 BRA `(.L_x_91) ;  /* 0x0000000000580947 */ /* 0x000fea0003800000 */
[----:B------:R-:W1:Y:S02]  /*4500*/  LDS R0, [UR6+0x18] ;  /* 0x00001806ff007984 */ /* 0x000e640008000800 */
[----:B-1----:R-:W-:-:S04]  /*4510*/  LOP3.LUT R0, R0, UR4, RZ, 0xc0, !PT ;  /* 0x0000000400007c12 */ /* 0x002fc8000f8ec0ff */
[----:B------:R-:W-:-:S13]  /*4520*/  ISETP.NE.AND P0, PT, R0, UR4, PT ;  /* 0x0000000400007c0c */ /* 0x000fda000bf05270 */
[----:B------:R-:W-:Y:S05]  /*4530*/  @P0 BRA `(.L_x_92) ;  /* 0x00000000003c0947 */ /* 0x000fea0003800000 */
[----:B------:R-:W1:Y:S01]  /*4540*/  S2R R2, SR_LANEID ;  /* 0x0000000000027919 */ /* 0x000e620000000000 */
[----:B------:R-:W-:Y:S01]  /*4550*/  ULOP3.LUT UR8, URZ, UR8, URZ, 0x33, !UPT ;  /* 0x00000008ff087292 */ /* 0x000fe2000f8e33ff */
[----:B------:R-:W-:Y:S01]  /*4560*/  LOP3.LUT R4, RZ, UR4, RZ, 0x33, !PT ;  /* 0x00000004ff047c12 */ /* 0x000fe2000f8e33ff */
[----:B------:R-:W-:Y:S02]  /*4570*/  VOTEU.ANY UR7, UPT, PT ;  /* 0x0000000000077886 */ /* 0x000fe400038e0100 */
[----:B------:R-:W-:Y:S01]  /*4580*/  UFLO.U32 UR7, UR7 ;  /* 0x00000007000772bd */ /* 0x000fe200080e0000 */
[----:B------:R-:W2:Y:S01]  /*4590*/  REDUX UR4, R4 ;  /* 0x00000000040473c4 */ /* 0x000ea20000000000 */
[----:B------:R-:W-:-:S06]  /*45a0*/  IMAD.U32 R0, RZ, RZ, UR8 ;  /* 0x00000008ff007e24 */ /* 0x000fcc000f8e00ff */
[----:B------:R1:W-:Y:S01]  /*45b0*/  UTCATOMSWS.AND URZ, UR8 ;  /* 0x0000000800ff79e3 */ /* 0x0003e20008000000 */
[----:B------:R-:W3:Y:S01]  /*45c0*/  REDUX UR5, R0 ;  /* 0x00000000000573c4 */ /* 0x000ee20000000000 */
[----:B-1----:R-:W-:Y:S01]  /*45d0*/  ISETP.EQ.U32.AND P0, PT, R2, UR7, PT ;  /* 0x0000000702007c0c */ /* 0x002fe2000bf02070 */
[----:B--2---:R-:W-:Y:S01]  /*45e0*/  IMAD.U32 R2, RZ, RZ, UR4 ;  /* 0x00000004ff027e24 */ /* 0x004fe2000f8e00ff */
[----:B---3--:R-:W-:-:S11]  /*45f0*/  MOV R3, UR5 ;  /* 0x0000000500037c02 */ /* 0x008fd60008000f00 */
[----:B------:R1:W-:Y:S04]  /*4600*/  @P0 ATOMS.AND RZ, [UR6+0x14], R3 ;  /* 0x00001403ffff098c */ /* 0x0003e8000a800006 */
[----:B------:R1:W-:Y:S01]  /*4610*/  @P0 ATOMS.AND RZ, [UR6+0x18], R2 ;  /* 0x00001802ffff098c */ /* 0x0003e2000a800006 */
[----:B------:R-:W-:Y:S05]  /*4620*/  BRA `(.L_x_93) ;  /* 0x0000000000147947 */ /* 0x000fea0003800000 */
.L_x_92:
[----:B------:R-:W-:Y:S02]  /*4630*/  MOV R2, 0x4650 ;  /* 0x0000465000027802 */ /* 0x000fe40000000f00 */
[----:B---345:R-:W-:Y:S05]  /*4640*/  CALL.REL.NOINC `($__internal_0_$__cuda_sm10x_tcgen05_guardrail_trap_col_being_dealloced_not_returned_by_alloc) ;  /* 0x0000005800b07944 */ /* 0x038fea0003c00000 */
[----:B------:R-:W-:Y:S05]  /*4650*/  BRA `(.L_x_93) ;  /* 0x0000000000087947 */ /* 0x000fea0003800000 */
.L_x_91:
[----:B------:R-:W-:Y:S02]  /*4660*/  MOV R2, 0x4680 ;  /* 0x0000468000027802 */ /* 0x000fe40000000f00 */
[----:B---345:R-:W-:Y:S05]  /*4670*/  CALL.REL.NOINC `($__internal_2_$__cuda_sm10x_tcgen05_guardrail_trap_unallocated_columns_being_dealloced) ;  /* 0x0000005800bc7944 */ /* 0x038fea0003c00000 */
.L_x_93:
[----:B------:R-:W-:Y:S01]  /*4680*/  NOP ;  /* 0x0000000000007918 */ /* 0x000fe20000000000 */
[----:B----4-:R-:W-:Y:S05]  /*4690*/  EXIT ;  /* 0x000000000000794d */ /* 0x010fea0003800000 */
.L_x_64:
[----:B------:R-:W-:-:S09]  /*46a0*/  UISETP.NE.OR UP5, UPT, UR10, 0x3, !UP5 ;  /* 0x000000030a00788c */ /* 0x000fd2000efa5670 */
[----:B------:R-:W-:Y:S05]  /*46b0*/  BRA.U UP5, `(.L_x_94) ;  /* 0x0000001105787547 */ /* 0x000fea000b800000 */
[----:B------:R-:W1:Y:S01]  /*46c0*/  LDC R0, c[0x0][0xb30] ;  /* 0x0002cc00ff007b82 */ /* 0x000e620000000800 */
[----:B------:R-:W2:Y:S01]  /*46d0*/  LDCU.64 UR8, c[0x0][0x888] ;  /* 0x00011100ff0877ac */ /* 0x000ea20008000a00 */
[----:B------:R-:W-:Y:S02]  /*46e0*/  HFMA2 R25, -RZ, RZ, 0, 0 ;  /* 0x00000000ff197431 */ /* 0x000fe400000001ff */
[----:B-----5:R-:W-:Y:S01]  /*46f0*/  IMAD.MOV.U32 R32, RZ, RZ, 0x1 ;  /* 0x00000001ff207424 */ /* 0x020fe200078e00ff */
[----:B------:R-:W-:Y:S01]  /*4700*/  MOV R23, 0x2000 ;  /* 0x0000200000177802 */ /* 0x000fe20000000f00 */
[----:B------:R-:W3:Y:S01]  /*4710*/  LDCU.64 UR4, c[0x0][0x890] ;  /* 0x00011200ff0477ac */ /* 0x000ee20008000a00 */
[----:B------:R-:W-:Y:S01]  /*4720*/  IMAD.MOV.U32 R27, RZ, RZ, RZ ;  /* 0x000000ffff1b7224 */ /* 0x000fe200078e00ff */
[----:B------:R-:W4:Y:S01]  /*4730*/  LDC R19, c[0x0][0x370] ;  /* 0x0000dc00ff137b82 */ /* 0x000f220000000800 */
[----:B------:R-:W-:Y:S01]  /*4740*/  UMOV UR7, 0x400 ;  /* 0x0000040000077882 */ /* 0x000fe20000000000 */
[----:B------:R-:W-:-:S02]  /*4750*/  UPLOP3.LUT UP1, UPT, UPT, UPT, UPT, 0x40, 0x4 ;  /* 0x000000000004789c */ /* 0x000fc40003f2e870 */
[----:B------:R-:W-:-:S04]  /*4760*/  ULEA UR7, UR37, UR7, 0x18 ;  /* 0x0000000725077291 */ /* 0x000fc8000f8ec0ff */
[----:B------:R-:W4:Y:S01]  /*4770*/  LDC R2, c[0x0][0xb0c] ;  /* 0x0002c300ff027b82 */ /* 0x000f220000000800 */
[----:B------:R-:W-:Y:S02]  /*4780*/  UIADD3 UR13, UPT, UPT, UR7, 0xd8, URZ ;  /* 0x000000d8070d7890 */ /* 0x000fe4000fffe0ff */
[----:B--2---:R-:W-:Y:S02]  /*4790*/  UISETP.NE.U32.AND UP3, UPT, UR8, URZ, UPT ;  /* 0x000000ff0800728c */ /* 0x004fe4000bf65070 */
[----:B------:R-:W-:Y:S02]  /*47a0*/  UIADD3 UR41, UPT, UPT, UR7, 0xc0, URZ ;  /* 0x000000c007297890 */ /* 0x000fe4000fffe0ff */
[----:B---3--:R-:W-:Y:S01]  /*47b0*/  UISETP.NE.U32.AND UP4, UPT, UR4, URZ, UPT ;  /* 0x000000ff0400728c */ /* 0x008fe2000bf85070 */
[----:B------:R-:W2:Y:S01]  /*47c0*/  LDC R18, c[0x0][0xb20] ;  /* 0x0002c800ff127b82 */ /* 0x000ea20000000800 */
[----:B-1----:R-:W-:Y:S01]  /*47d0*/  ISETP.NE.AND P1, PT, R0, 0x1, PT ;  /* 0x000000010000780c */ /* 0x002fe20003f25270 */
[----:B------:R-:W-:-:S02]  /*47e0*/  UISETP.NE.AND.EX UP3, UPT, UR9, URZ, UPT, UP3 ;  /* 0x000000ff0900728c */ /* 0x000fc4000bf65330 */
[----:B------:R-:W-:Y:S02]  /*47f0*/  UIADD3 UR33, UPT, UPT, UR7, 0xc8, URZ ;  /* 0x000000c807217890 */ /* 0x000fe4000fffe0ff */
[----:B------:R-:W-:Y:S02]  /*4800*/  UIADD3 UR25, UPT, UPT, UR7, 0xd0, URZ ;  /* 0x000000d007197890 */ /* 0x000fe4000fffe0ff */
[----:B------:R-:W1:Y:S01]  /*4810*/  LDC.64 R36, c[0x0][0x348] ;  /* 0x0000d200ff247b82 */ /* 0x000e620000000a00 */
[----:B------:R-:W-:Y:S02]  /*4820*/  UPRMT UR13, UR37, 0x654, UR13 ;  /* 0x00000654250d7896 */ /* 0x000fe4000800000d */
[----:B------:R-:W-:-:S05]  /*4830*/  UISETP.NE.AND.EX UP4, UPT, UR5, URZ, UPT, UP4 ;  /* 0x000000ff0500728c */ /* 0x000fca000bf85340 */
[----:B------:R-:W3:Y:S08]  /*4840*/  LDC.64 R16, c[0x0][0xb10] ;  /* 0x0002c400ff107b82 */ /* 0x000ef00000000a00 */
[----:B------:R-:W1:Y:S08]  /*4850*/  LDC.64 R6, c[0x0][0xb18] ;  /* 0x0002c600ff067b82 */ /* 0x000e700000000a00 */
[----:B------:R-:W1:Y:S08]  /*4860*/  LDC.64 R4, c[0x0][0xb28] ;  /* 0x0002ca00ff047b82 */ /* 0x000e700000000a00 */
[----:B--2-4-:R-:W1:Y:S02]  /*4870*/  LDC R22, c[0x0][0x374] ;  /* 0x0000dd00ff167b82 */ /* 0x014e640000000800 */
.L_x_105:
[----:B------:R-:W-:Y:S02]  /*4880*/  LEA R0, R27, UR7, 0x3 ;  /* 0x000000071b007c11 */ /* 0x000fe4000f8e18ff */
[----:B------:R-:W-:Y:S02]  /*4890*/  SHF.L.U32 R3, R25, 0x1f, RZ ;  /* 0x0000001f19037819 */ /* 0x000fe400000006ff */
[----:B------:R-:W-:Y:S02]  /*48a0*/  LEA R28, R27, UR7, 0x4 ;  /* 0x000000071b1c7c11 */ /* 0x000fe4000f8e20ff */
[----:B--2---:R-:W2:Y:S02]  /*48b0*/  SYNCS.PHASECHK.TRANS64.TRYWAIT P0, [R0+URZ+0x110], R3 ;  /* 0x00011003000075a7 */ /* 0x004ea400080011ff */
[----:B--2---:R-:W-:Y:S05]  /*48c0*/  @!P0 BRA `(.L_x_95) ;  /* 0x0000005000c08947 */ /* 0x004fea0003800000 */
.L_x_204:
[----:B------:R-:W-:Y:S01]  /*48d0*/  ISETP.GE.AND P0, PT, R26, 0x1, PT ;  /* 0x000000011a00780c */ /* 0x000fe20003f06270 */
[----:B------:R-:W4:Y:S01]  /*48e0*/  LDS.128 R28, [R28+0x1a0] ;  /* 0x0001a0001c1c7984 */ /* 0x000f220000000c00 */
[----:B--2---:R-:W-:Y:S01]  /*48f0*/  VIADD R0, R0, 0x120 ;  /* 0x0000012000007836 */ /* 0x004fe20000000000 */
[----:B------:R-:W-:Y:S01]  /*4900*/  @!PT LDS RZ, [RZ] ;  /* 0x00000000fffff984 */ /* 0x000fe20000000800 */
[----:B------:R-:W-:Y:S01]  /*4910*/  @!PT LDS RZ, [RZ] ;  /* 0x00000000fffff984 */ /* 0x000fe20000000800 */
[----:B------:R-:W-:Y:S01]  /*4920*/  @!PT LDS RZ, [RZ] ;  /* 0x00000000fffff984 */ /* 0x000fe20000000800 */
[----:B------:R-:W-:Y:S01]  /*4930*/  @!PT LDS RZ, [RZ] ;  /* 0x00000000fffff984 */ /* 0x000fe20000000800 */
[----:B------:R2:W-:Y:S06]  /*4940*/  MEMBAR.ALL.CTA ;  /* 0x0000000000007992 */ /* 0x0005ec0000008000 */
[----:B--2---:R-:W2:Y:S01]  /*4950*/  FENCE.VIEW.ASYNC.S ;  /* 0x00000000000073c6 */ /* 0x004ea20000000000 */
[----:B------:R-:W-:Y:S04]  /*4960*/  PRMT R0, RZ, 0x654, R0 ;  /* 0x00000654ff007816 */ /* 0x000fe80000000000 */
[----:B--2---:R2:W-:Y:S01]  /*4970*/  SYNCS.ARRIVE.TRANS64.RED.A1T0 RZ, [R0+URZ], RZ ;  /* 0x000000ff00ff79a7 */ /* 0x0045e200081004ff */
[----:B----4-:R-:W-:Y:S11]  /*4980*/  LOP3.LUT P3, RZ, R30, 0x1, RZ, 0xc0, !PT ;  /* 0x000000011eff7812 */ /* 0x010ff6000786c0ff */
[----:B------:R-:W-:Y:S02]  /*4990*/  @!UPT UIADD3 URZ, UPT, UPT, URZ, URZ, URZ ;  /* 0x000000fffffff290 */ /* 0x000fe4000fffe0ff */
[----:B------:R-:W-:Y:S02]  /*49a0*/  @P3 MOV R13, R28 ;  /* 0x0000001c000d3202 */ /* 0x000fe40000000f00 */
[----:B------:R-:W-:Y:S01]  /*49b0*/  @P3 LOP3.LUT R8, R29, 0xffff, RZ, 0xc0, !PT ;  /* 0x0000ffff1d083812 */ /* 0x000fe200078ec0ff */
[----:B--2---:R-:W-:Y:S06]  /*49c0*/  @!P0 BRA `(.L_x_96) ;  /* 0x0000000000a48947 */ /* 0x004fec0003800000 */
[----:B-1----:R-:W-:Y:S01]  /*49d0*/  IMAD.HI.U32 R33, R22, R7, RZ ;  /* 0x0000000716217227 */ /* 0x002fe200078e00ff */
[----:B------:R-:W-:Y:S02]  /*49e0*/  ISETP.NE.AND P0, PT, R6, 0x1, PT ;  /* 0x000000010600780c */ /* 0x000fe40003f05270 */
[----:B------:R-:W-:Y:S01]  /*49f0*/  ISETP.NE.AND P2, PT, R26, 0x1, PT ;  /* 0x000000011a00780c */ /* 0x000fe20003f45270 */
[----:B---3--:R-:W-:Y:S01]  /*4a00*/  IMAD.HI.U32 R34, R19, R16, RZ ;  /* 0x0000001013227227 */ /* 0x008fe200078e00ff */
[----:B------:R-:W-:Y:S02]  /*4a10*/  SHF.R.U32.HI R33, RZ, R18, R33 ;  /* 0x00000012ff217219 */ /* 0x000fe40000011621 */
[----:B------:R-:W-:Y:S01]  /*4a20*/  ISETP.NE.AND P4, PT, R2, 0x1, PT ;  /* 0x000000010200780c */ /* 0x000fe20003f85270 */
[----:B------:R-:W-:Y:S01]  /*4a30*/  IMAD.HI.U32 R38, R13, R16, RZ ;  /* 0x000000100d267227 */ /* 0x000fe200078e00ff */
[----:B------:R-:W-:Y:S02]  /*4a40*/  SHF.R.U32.HI R34, RZ, R17, R34 ;  /* 0x00000011ff227219 */ /* 0x000fe40000011622 */
[----:B------:R-:W-:Y:S01]  /*4a50*/  SEL R3, R22, R33, !P0 ;  /* 0x0000002116037207 */ /* 0x000fe20004000000 */
[C---:B------:R-:W-:Y:S01]  /*4a60*/  IMAD.HI.U32 R33, R8.reuse, R7, RZ ;  /* 0x0000000708217227 */ /* 0x040fe200078e00ff */
[----:B------:R-:W-:Y:S02]  /*4a70*/  SEL R11, R19, R34, !P4 ;  /* 0x00000022130b7207 */ /* 0x000fe40006000000 */
[----:B------:R-:W-:Y:S01]  /*4a80*/  SHF.R.U32.HI R38, RZ, R17, R38 ;  /* 0x00000011ff267219 */ /* 0x000fe20000011626 */
[----:B------:R-:W-:Y:S01]  /*4a90*/  IMAD.HI.U32 R40, R3, R4, RZ ;  /* 0x0000000403287227 */ /* 0x000fe200078e00ff */
[----:B------:R-:W-:Y:S03]  /*4aa0*/  SHF.R.U32.HI R33, RZ, R18, R33 ;  /* 0x00000012ff217219 */ /* 0x000fe60000011621 */
[----:B------:R-:W-:Y:S01]  /*4ab0*/  IMAD.HI.U32 R34, R11, R4, RZ ;  /* 0x000000040b227227 */ /* 0x000fe200078e00ff */
[----:B------:R-:W-:Y:S02]  /*4ac0*/  @P2 SHF.R.U32.HI R3, RZ, R5, R40 ;  /* 0x00000005ff032219 */ /* 0x000fe40000011628 */
[----:B------:R-:W-:Y:S02]  /*4ad0*/  SEL R9, R8, R33, !P0 ;  /* 0x0000002108097207 */ /* 0x000fe40004000000 */
[----:B------:R-:W-:Y:S01]  /*4ae0*/  @P2 SHF.R.U32.HI R11, RZ, R5, R34 ;  /* 0x00000005ff0b2219 */ /* 0x000fe20000011622 */
[C---:B------:R-:W-:Y:S01]  /*4af0*/  IMAD R10, R26.reuse, R3, RZ ;  /* 0x000000031a0a7224 */ /* 0x040fe200078e02ff */
[----:B------:R-:W-:Y:S01]  /*4b00*/  SEL R3, R13, R38, !P4 ;  /* 0x000000260d037207 */ /* 0x000fe20006000000 */
[C---:B------:R-:W-:Y:S03]  /*4b10*/  IMAD.HI.U32 R14, R9.reuse, R4, RZ ;  /* 0x00000004090e7227 */ /* 0x040fe600078e00ff */
[----:B------:R-:W-:Y:S01]  /*4b20*/  ISETP.GE.AND P0, PT, R9, R10, PT ;  /* 0x0000000a0900720c */ /* 0x000fe20003f06270 */
[C---:B------:R-:W-:Y:S01]  /*4b30*/  IMAD R12, R26.reuse, R11, RZ ;  /* 0x0000000b1a0c7224 */ /* 0x040fe200078e02ff */
[-C--:B------:R-:W-:Y:S04]  /*4b40*/  SHF.R.U32.HI R14, RZ, R5.reuse, R14 ;  /* 0x00000005ff0e7219 */ /* 0x080fe8000001160e */
[----:B------:R-:W-:Y:S02]  /*4b50*/  ISETP.GE.OR P0, PT, R3, R12, P0 ;  /* 0x0000000c0300720c */ /* 0x000fe40000706670 */
[----:B------:R-:W-:Y:S05]  /*4b60*/  SEL R15, R9, R14, !P2 ;  /* 0x0000000e090f7207 */ /* 0x000fea0005000000 */
[----:B------:R-:W-:Y:S04]  /*4b70*/  IMAD.MOV R14, RZ, RZ, -R15 ;  /* 0x000000ffff0e7224 */ /* 0x000fe800078e0a0f */
[----:B------:R-:W-:Y:S02]  /*4b80*/  IMAD R14, R26, R14, R9 ;  /* 0x0000000e1a0e7224 */ /* 0x000fe400078e0209 */
[C---:B------:R-:W-:Y:S05]  /*4b90*/  @!P0 IMAD.HI.U32 R10, R3.reuse, R4, RZ ;  /* 0x00000004030a8227 */ /* 0x040fea00078e00ff */
[----:B------:R-:W-:Y:S04]  /*4ba0*/  @!P0 SHF.R.U32.HI R10, RZ, R5, R10 ;  /* 0x00000005ff0a8219 */ /* 0x000fe8000001160a */
[----:B------:R-:W-:Y:S01]  /*4bb0*/  @!P0 SEL R0, R3, R10, !P2 ;  /* 0x0000000a03008207 */ /* 0x000fe20005000000 */
[----:B------:R-:W-:Y:S03]  /*4bc0*/  IMAD.MOV R10, RZ, RZ, -R3 ;  /* 0x000000ffff0a7224 */ /* 0x000fe600078e0a03 */
[----:B------:R-:W-:Y:S01]  /*4bd0*/  @!P0 IADD3 R15, PT, PT, R15, -R0, RZ ;  /* 0x800000000f0f8210 */ /* 0x000fe20007ffe0ff */
[----:B------:R-:W-:Y:S01]  /*4be0*/  @!P0 IMAD R0, R11, R14, R0 ;  /* 0x0000000e0b008224 */ /* 0x000fe200078e0200 */
[----:B------:R-:W-:Y:S01]  /*4bf0*/  IADD3 R11, PT, PT, -R9, RZ, RZ ;  /* 0x000000ff090b7210 */ /* 0x000fe20007ffe1ff */
[----:B------:R-:W-:Y:S02]  /*4c00*/  IMAD R13, R2, R10, R13 ;  /* 0x0000000a020d7224 */ /* 0x000fe400078e020d */
[----:B------:R-:W-:Y:S02]  /*4c10*/  @!P0 IMAD R9, R15, R26, R3 ;  /* 0x0000001a0f098224 */ /* 0x000fe400078e0203 */
[----:B------:R-:W-:Y:S02]  /*4c20*/  @!P0 IMAD.MOV.U32 R3, RZ, RZ, R0 ;  /* 0x000000ffff038224 */ /* 0x000fe400078e0000 */
[----:B------:R-:W-:Y:S02]  /*4c30*/  IMAD R8, R6, R11, R8 ;  /* 0x0000000b06087224 */ /* 0x000fe400078e0208 */
[----:B------:R-:W-:Y:S02]  /*4c40*/  IMAD R13, R3, R2, R13 ;  /* 0x00000002030d7224 */ /* 0x000fe400078e020d */
[----:B------:R-:W-:Y:S02]  /*4c50*/  IMAD R8, R9, R6, R8 ;  /* 0x0000000609087224 */ /* 0x000fe400078e0208 */
.L_x_96:
[----:B------:R-:W-:Y:S05]  /*4c60*/  BRA.U UP1, `(.L_x_97) ;  /* 0x0000000101107547 */ /* 0x000fea000b800000 */
[----:B------:R-:W-:Y:S04]  /*4c70*/  MOV R0, UR6 ;  /* 0x0000000600007c02 */ /* 0x000fe80008000f00 */
[----:B------:R-:W-:Y:S04]  /*4c80*/  SHF.L.U32 R3, R0, 0x1f, RZ ;  /* 0x0000001f00037819 */ /* 0x000fe800000006ff */
[----:B------:R-:W2:Y:S02]  /*4c90*/  SYNCS.PHASECHK.TRANS64.TRYWAIT P0, [UR7+0x108], R3 ;  /* 0x00010803ff0075a7 */ /* 0x000ea40008001107 */
[----:B--2---:R-:W-:Y:S05]  /*4ca0*/  @!P0 BRA `(.L_x_98) ;  /* 0x0000004c00dc8947 */ /* 0x004fea0003800000 */
.L_x_97:
[----:B------:R-:W-:Y:S02]  /*4cb0*/  R2UR UR42, R20 ;  /* 0x00000000142a72ca */ /* 0x000fe400000e0000 */
[----:B------:R-:W-:Y:S02]  /*4cc0*/  R2UR UR43, R21 ;  /* 0x00000000152b72ca */ /* 0x000fe400000e0000 */
[----:B------:R-:W-:Y:S02]  /*4cd0*/  ISETP.NE.U32.AND P2, PT, RZ, UR4, PT ;  /* 0x00000004ff007c0c */ /* 0x000fe4000bf45070 */
[----:B------:R-:W-:Y:S02]  /*4ce0*/  SHF.L.U32 R12, R32, 0x1f, RZ ;  /* 0x0000001f200c7819 */ /* 0x000fe400000006ff */
[----:B------:R-:W-:Y:S05]  /*4cf0*/  ISETP.NE.AND.EX P2, PT, RZ, UR5, PT, P2 ;  /* 0x00000005ff007c0c */ /* 0x000fea000bf45320 */
[----:B------:R-:W-:Y:S02]  /*4d00*/  USHF.L.U32 UR42, UR42, 0x7, URZ ;  /* 0x000000072a2a7899 */ /* 0x000fe400080006ff */
[----:B------:R-:W-:Y:S01]  /*4d10*/  USHF.L.U32 UR43, UR43, 0x6, URZ ;  /* 0x000000062b2b7899 */ /* 0x000fe200080006ff */
[----:B------:R-:W-:Y:S11]  /*4d20*/  BRA.U !UP4, `(.L_x_99) ;  /* 0x000000010c347547 */ /* 0x000ff6000b800000 */
[----:B------:R-:W-:Y:S01]  /*4d30*/  UPLOP3.LUT UP0, UPT, UPT, UPT, UP3, 0x80, 0x8 ;  /* 0x000000000008789c */ /* 0x000fe20003f0f030 */
[----:B--2---:R-:W-:Y:S02]  /*4d40*/  HFMA2 R0, -RZ, RZ, 0, 5.9604644775390625e-08 ;  /* 0x00000001ff007431 */ /* 0x004fe400000001ff */
[----:B------:R-:W-:Y:S03]  /*4d50*/  IMAD.MOV.U32 R67, RZ, RZ, 0x1 ;  /* 0x00000001ff437424 */ /* 0x000fe600078e00ff */
[----:B------:R-:W-:Y:S05]  /*4d60*/  PLOP3.LUT P0, PT, PT, PT, UP0, 0x80, 0x8 ;  /* 0x000000000008781c */ /* 0x000fea0003f0f008 */
[----:B------:R-:W2:Y:S01]  /*4d70*/  @UP0 LDCU.64 UR10, c[0x0][0x888] ;  /* 0x00011100ff0a07ac */ /* 0x000ea20008000a00 */
[----:B------:R-:W-:Y:S07]  /*4d80*/  @UP0 UIMAD UR8, UR36, UR4, URZ ;  /* 0x00000004240802a4 */ /* 0x000fee000f8e02ff */
[----:B------:R-:W-:Y:S01]  /*4d90*/  @!P0 PRMT R67, R0, 0x7610, R67 ;  /* 0x0000761000438816 */ /* 0x000fe20000000043 */
[----:B--2---:R-:W-:Y:S03]  /*4da0*/  @UP0 UIMAD.WIDE UR10, UR8, 0x4, UR10 ;  /* 0x00000004080a08a5 */ /* 0x004fe6000f8e020a */
[----:B------:R-:W2:Y:S03]  /*4db0*/  @!UP0 LDCU UR8, c[0x0][0x880] ;  /* 0x00011000ff0887ac */ /* 0x000ea60008000800 */
[----:B------:R-:W-:Y:S01]  /*4dc0*/  IMAD.U32 R10, RZ, RZ, UR10 ;  /* 0x0000000aff0a7e24 */ /* 0x000fe2000f8e00ff */
[----:B------:R-:W-:Y:S05]  /*4dd0*/  MOV R11, UR11 ;  /* 0x0000000b000b7c02 */ /* 0x000fea0008000f00 */
[----:B------:R4:W5:Y:S02]  /*4de0*/  @P0 LDG.E R35, desc[UR46][R10.64] ;  /* 0x0000002e0a230981 */ /* 0x000964000c1e1900 */
[----:B--2-4-:R-:W-:Y:S07]  /*4df0*/  @!P0 IMAD.U32 R35, RZ, RZ, UR8 ;  /* 0x00000008ff238e24 */ /* 0x014fee000f8e00ff */
.L_x_99:
[----:B-----5:R-:W-:Y:S01]  /*4e00*/  @!P2 FSETP.EQ.AND P0, PT, R35, RZ, PT ;  /* 0x000000ff2300a20b */ /* 0x020fe20003f02000 */
[----:B------:R-:W-:Y:S01]  /*4e10*/  @!UPT UIADD3 URZ, UPT, UPT, URZ, URZ, URZ ;  /* 0x000000fffffff290 */ /* 0x000fe2000fffe0ff */
[----:B------:R-:W-:Y:S11]  /*4e20*/  @!P2 BRA `(.L_x_100) ;  /* 0x000000000014a947 */ /* 0x000ff60003800000 */
[----:B------:R-:W-:Y:S02]  /*4e30*/  LOP3.LUT P2, RZ, R67, 0xff, RZ, 0xc0, !PT ;  /* 0x000000ff43ff7812 */ /* 0x000fe4000784c0ff */
[----:B------:R-:W-:Y:S04]  /*4e40*/  PLOP3.LUT P0, PT, PT, PT, UP0, 0x80, 0x8 ;  /* 0x000000000008781c */ /* 0x000fe80003f0f008 */
[----:B------:R-:W-:Y:S07]  /*4e50*/  PLOP3.LUT P0, PT, P0, PT, PT, 0x8, 0x80 ;  /* 0x000000000080781c */ /* 0x000fee000070e170 */
[----:B------:R-:W-:Y:S11]  /*4e60*/  @P2 FSETP.EQ.AND P0, PT, R35, RZ, PT ;  /* 0x000000ff2300220b */ /* 0x000ff60003f02000 */
[----:B------:R-:W-:Y:S02]  /*4e70*/  @!UPT UIADD3 URZ, UPT, UPT, URZ, URZ, URZ ;  /* 0x000000fffffff290 */ /* 0x000fe4000fffe0ff */
.L_x_100:
[----:B------:R-:W4:Y:S01]  /*4e80*/  SYNCS.PHASECHK.TRANS64.TRYWAIT P2, [UR7+0xe0], R12 ;  /* 0x0000e00cff0075a7 */ /* 0x000f220008041107 */
[----:B------:R-:W-:Y:S04]  /*4e90*/  ELECT P4, URZ, PT ;  /* 0x0000000000ff782f */ /* 0x000fe80003880000 */
[----:B------:R-:W-:Y:S11]  /*4ea0*/  PLOP3.LUT P4, PT, P0, P4, PT, 0xf2, 0x2f ;  /* 0x00000000002f781c */ /* 0x000ff60000789e72 */
[----:B------:R-:W-:Y:S02]  /*4eb0*/  @!UPT UIADD3 URZ, UPT, UPT, URZ, URZ, URZ ;  /* 0x000000fffffff290 */ /* 0x000fe4000fffe0ff */
[----:B-1----:R-:W-:Y:S05]  /*4ec0*/  @!P4 IADD3 R9, P0, PT, R36, 0x580, RZ ;  /* 0x000005802409c810 */ /* 0x002fea0007f1e0ff */
[----:B--2---:R-:W-:Y:S01]  /*4ed0*/  @!P4 IMAD.X R0, RZ, RZ, R37, P0 ;  /* 0x000000ffff00c224 */ /* 0x004fe200000e0625 */
[----:B----4-:R-:W-:Y:S07]  /*4ee0*/  @!P2 BRA `(.L_x_101) ;  /* 0x0000004c0064a947 */ /* 0x010fee0003800000 */
.L_x_207:
[----:B------:R-:W-:Y:S01]  /*4ef0*/  @!P4 R2UR UR9, R9 ;  /* 0x000000000909c2ca */ /* 0x000fe200000e0000 */
[----:B------:R-:W-:Y:S01]  /*4f00*/  VOTEU.ALL UP1, P4 ;  /* 0x0000000000ff7886 */ /* 0x000fe20002020000 */
[----:B------:R-:W-:Y:S01]  /*4f10*/  @!P4 R2UR UR8, R0 ;  /* 0x000000000008c2ca */ /* 0x000fe200000e0000 */
[----:B------:R-:W-:Y:S01]  /*4f20*/  VOTEU.ALL UP2, P4 ;  /* 0x0000000000ff7886 */ /* 0x000fe20002040000 */
[----:B------:R-:W-:Y:S01]  /*4f30*/  UMOV UR16, 0x0 ;  /* 0x0000000000107882 */ /* 0x000fe20000000000 */
[----:B------:R-:W-:Y:S01]  /*4f40*/  UMOV UR17, 0x10000000 ;  /* 0x1000000000117882 */ /* 0x000fe20000000000 */
[----:B------:R-:W-:Y:S01]  /*4f50*/  @!UP1 UIADD3 UR40, UPT, UPT, UR7, 0x200, URZ ;  /* 0x0000020007289890 */ /* 0x000fe2000fffe0ff */
[----:B------:R-:W-:Y:S01]  /*4f60*/  @!P4 IMAD.MOV.U32 R0, RZ, RZ, 0x2000 ;  /* 0x00002000ff00c424 */ /* 0x000fe200078e00ff */
[----:B------:R-:W-:Y:S01]  /*4f70*/  UMOV UR44, UR36 ;  /* 0x00000024002c7c82 */ /* 0x000fe20008000000 */
[----:B------:R-:W-:Y:S01]  /*4f80*/  @!UP1 UIADD3 UR10, UPT, UPT, UR42, 0x40, URZ ;  /* 0x000000402a0a9890 */ /* 0x000fe2000fffe0ff */
[----:B------:R-:W-:Y:S01]  /*4f90*/  @!P4 IADD3 R9, P0, PT, R36, 0x580, RZ ;  /* 0x000005802409c810 */ /* 0x000fe20007f1e0ff */
[----:B------:R-:W-:Y:S01]  /*4fa0*/  UMOV UR11, UR43 ;  /* 0x0000002b000b7c82 */ /* 0x000fe20008000000 */
[----:B------:R-:W-:Y:S01]  /*4fb0*/  UMOV UR12, UR36 ;  /* 0x00000024000c7c82 */ /* 0x000fe20008000000 */
[----:B------:R-:W-:Y:S01]  /*4fc0*/  IMAD.U32 R10, RZ, RZ, UR9 ;  /* 0x00000009ff0a7e24 */ /* 0x000fe2000f8e00ff */
[----:B------:R-:W-:Y:S01]  /*4fd0*/  UMOV UR9, UR41 ;  /* 0x0000002900097c82 */ /* 0x000fe20008000000 */
[----:B------:R-:W-:Y:S01]  /*4fe0*/  IMAD.U32 R11, RZ, RZ, UR8 ;  /* 0x00000008ff0b7e24 */ /* 0x000fe2000f8e00ff */
[----:B------:R-:W-:Y:S02]  /*4ff0*/  @!UP1 UIADD3 UR8, UPT, UPT, UR7, 0x1200, URZ ;  /* 0x0000120007089890 */ /* 0x000fe4000fffe0ff */
[----:B------:R-:W-:Y:S01]  /*5000*/  @!P4 R2UR UR18, R10 ;  /* 0x000000000a12c2ca */ /* 0x000fe200000e0000 */
[----:B------:R-:W-:Y:S01]  /*5010*/  VOTEU.ALL UP1, P4 ;  /* 0x0000000000ff7886 */ /* 0x000fe20002020000 */
[----:B------:R-:W-:Y:S01]  /*5020*/  @!P4 R2UR UR19, R11 ;  /* 0x000000000b13c2ca */ /* 0x000fe200000e0000 */
[----:B------:R-:W-:Y:S11]  /*5030*/  UPRMT UR14, UR37, 0x654, UR41 ;  /* 0x00000654250e7896 */ /* 0x000ff60008000029 */
[----:B------:R-:W-:Y:S01]  /*5040*/  @!UPT UIADD3 URZ, UPT, UPT, URZ, URZ, URZ ;  /* 0x000000fffffff290 */ /* 0x000fe2000fffe0ff */
[----:B------:R2:W-:Y:S01]  /*5050*/  @!UP2 UTMALDG.3D [UR40], [UR18], desc[UR16] ;  /* 0x000010281200a5b4 */ /* 0x0005e20008011000 */
[----:B------:R2:W-:Y:S01]  /*5060*/  @!UP1 UTMALDG.3D [UR8], [UR18], desc[UR16] ;  /* 0x00001008120095b4 */ /* 0x0005e20008011000 */
[----:B------:R4:W-:Y:S01]  /*5070*/  @!P4 SYNCS.ARRIVE.TRANS64.RED.A0TR RZ, [UR7+0xc0], R0 ;  /* 0x0000c000ffffc9a7 */ /* 0x0009e20008300407 */
[----:B------:R-:W-:Y:S01]  /*5080*/  SYNCS.ARRIVE.TRANS64.RED.A1T0 RZ, [UR14], RZ ;  /* 0x000000ffffff79a7 */ /* 0x000fe2000810040e */
[----:B----4-:R-:W-:Y:S01]  /*5090*/  @!P4 IMAD.X R0, RZ, RZ, R37, P0 ;  /* 0x000000ffff00c224 */ /* 0x010fe200000e0625 */
[----:B------:R-:W4:Y:S02]  /*50a0*/  SYNCS.PHASECHK.TRANS64.TRYWAIT P2, [UR7+0xe8], R12 ;  /* 0x0000e80cff0075a7 */ /* 0x000f240008041107 */
[----:B--2-4-:R-:W-:Y:S05]  /*50b0*/  @!P2 BRA `(.L_x_102) ;  /* 0x0000004c0008a947 */ /* 0x014fea0003800000 */
.L_x_209:
        /* <DEDUP_REMOVED lines=8> */
[----:B------:R-:W-:Y:S01]  /*5140*/  @!UP1 UIADD3 UR32, UPT, UPT, UR7, 0x2200, URZ ;  /* 0x0000220007209890 */ /* 0x000fe2000fffe0ff */
[----:B------:R-:W-:Y:S01]  /*5150*/  @!P4 IADD3 R21, P0, PT, R36, 0x580, RZ ;  /* 0x000005802415c810 */ /* 0x000fe20007f1e0ff */
[----:B------:R-:W-:Y:S01]  /*5160*/  UMOV UR35, UR43 ;  /* 0x0000002b00237c82 */ /* 0x000fe20008000000 */
[----:B------:R-:W-:Y:S02]  /*5170*/  @!UP1 UIADD3 UR10, UPT, UPT, UR42, 0x50, URZ ;  /* 0x000000502a0a9890 */ /* 0x000fe4000fffe0ff */
[----:B------:R-:W-:Y:S01]  /*5180*/  IMAD.U32 R10, RZ, RZ, UR9 ;  /* 0x00000009ff0a7e24 */ /* 0x000fe2000f8e00ff */
[----:B------:R-:W-:Y:S01]  /*5190*/  UMOV UR9, UR33 ;  /* 0x0000002100097c82 */ /* 0x000fe20008000000 */
[----:B------:R-:W-:Y:S01]  /*51a0*/  IMAD.U32 R11, RZ, RZ, UR8 ;  /* 0x00000008ff0b7e24 */ /* 0x000fe2000f8e00ff */
[----:B------:R-:W-:Y:S01]  /*51b0*/  @!UP1 UIADD3 UR8, UPT, UPT, UR7, 0x3200, URZ ;  /* 0x0000320007089890 */ /* 0x000fe2000fffe0ff */
[----:B------:R-:W-:Y:S01]  /*51c0*/  @!P4 IMAD.X R20, RZ, RZ, R37, P0 ;  /* 0x000000ffff14c224 */ /* 0x000fe200000e0625 */
[----:B------:R-:W-:Y:S01]  /*51d0*/  @!P4 R2UR UR18, R10 ;  /* 0x000000000a12c2ca */ /* 0x000fe200000e0000 */
[----:B------:R-:W-:Y:S01]  /*51e0*/  VOTEU.ALL UP1, P4 ;  /* 0x0000000000ff7886 */ /* 0x000fe20002020000 */
[----:B------:R-:W-:Y:S01]  /*51f0*/  @!P4 R2UR UR19, R11 ;  /* 0x000000000b13c2ca */ /* 0x000fe200000e0000 */
[----:B------:R-:W-:Y:S01]  /*5200*/  UMOV UR11, UR43 ;  /* 0x0000002b000b7c82 */ /* 0x000fe20008000000 */
[----:B------:R-:W-:Y:S01]  /*5210*/  UMOV UR12, UR36 ;  /* 0x00000024000c7c82 */ /* 0x000fe20008000000 */
[----:B------:R-:W-:Y:S10]  /*5220*/  UPRMT UR14, UR37, 0x654, UR33 ;  /* 0x00000654250e7896 */ /* 0x000ff40008000021 */
[----:B------:R2:W-:Y:S01]  /*5230*/  @!UP2 UTMALDG.3D [UR32], [UR18], desc[UR16] ;  /* 0x000010201200a5b4 */ /* 0x0005e20008011000 */
[----:B------:R2:W-:Y:S01]  /*5240*/  @!UP1 UTMALDG.3D [UR8], [UR18], desc[UR16] ;  /* 0x00001008120095b4 */ /* 0x0005e20008011000 */
[----:B------:R2:W-:Y:S01]  /*5250*/  @!P4 SYNCS.ARRIVE.TRANS64.RED.A0TR RZ, [UR7+0xc8], R0 ;  /* 0x0000c800ffffc9a7 */ /* 0x0005e20008300407 */
[----:B------:R-:W-:Y:S01]  /*5260*/  SYNCS.ARRIVE.TRANS64.RED.A1T0 RZ, [UR14], RZ ;  /* 0x000000ffffff79a7 */ /* 0x000fe2000810040e */
[----:B------:R-:W4:Y:S02]  /*5270*/  SYNCS.PHASECHK.TRANS64.TRYWAIT P2, [UR7+0xf0], R12 ;  /* 0x0000f00cff0075a7 */ /* 0x000f240008041107 */
[----:B--2-4-:R-:W-:Y:S05]  /*5280*/  @!P2 BRA `(.L_x_103) ;  /* 0x0000004800aca947 */ /* 0x014fea0003800000 */
.L_x_211:
[----:B------:R-:W2:Y:S01]  /*5290*/  LDC.64 R14, c[0x0][0xb10] ;  /* 0x0002c400ff0e7b82 */ /* 0x000ea20000000a00 */
[----:B------:R-:W-:Y:S01]  /*52a0*/  @!P4 R2UR UR9, R21 ;  /* 0x000000001509c2ca */ /* 0x000fe200000e0000 */
[----:B------:R-:W-:Y:S01]  /*52b0*/  VOTEU.ALL UP1, P4 ;  /* 0x0000000000ff7886 */ /* 0x000fe20002020000 */
[----:B------:R-:W-:Y:S01]  /*52c0*/  @!P4 R2UR UR8, R20 ;  /* 0x000000001408c2ca */ /* 0x000fe200000e0000 */
[----:B------:R-:W-:Y:S01]  /*52d0*/  VOTEU.ALL UP2, P4 ;  /* 0x0000000000ff7886 */ /* 0x000fe20002040000 */
[----:B------:R-:W-:Y:S03]  /*52e0*/  UMOV UR16, 0x0 ;  /* 0x0000000000107882 */ /* 0x000fe60000000000 */
[----:B------:R-:W4:Y:S01]  /*52f0*/  LDC.64 R10, c[0x0][0xb18] ;  /* 0x0002c600ff0a7b82 */ /* 0x000f220000000a00 */
[----:B------:R-:W-:Y:S01]  /*5300*/  @!UP1 UIADD3 UR26, UPT, UPT, UR42, 0x20, URZ ;  /* 0x000000202a1a9890 */ /* 0x000fe2000fffe0ff */
[----:B------:R-:W-:Y:S01]  /*5310*/  @P3 SHF.R.U32.HI R24, RZ, 0x10, R29 ;  /* 0x00000010ff183819 */ /* 0x000fe2000001161d */
[----:B------:R-:W-:Y:S01]  /*5320*/  @!UP1 UIADD3 UR24, UPT, UPT, UR7, 0x4200, URZ ;  /* 0x0000420007189890 */ /* 0x000fe2000fffe0ff */
[----:B------:R-:W-:Y:S01]  /*5330*/  VIADD R27, R27, 0x1 ;  /* 0x000000011b1b7836 */ /* 0x000fe20000000000 */
[----:B------:R-:W-:Y:S03]  /*5340*/  UMOV UR17, 0x10000000 ;  /* 0x1000000000117882 */ /* 0x000fe60000000000 */
[----:B------:R-:W5:Y:S01]  /*5350*/  @!P1 LDC R0, c[0x0][0xb20] ;  /* 0x0002c800ff009b82 */ /* 0x000f620000000800 */
[----:B------:R-:W-:Y:S01]  /*5360*/  UMOV UR27, UR43 ;  /* 0x0000002b001b7c82 */ /* 0x000fe20008000000 */
[----:B------:R-:W-:Y:S01]  /*5370*/  IMAD.U32 R20, RZ, RZ, UR9 ;  /* 0x00000009ff147e24 */ /* 0x000fe2000f8e00ff */
[----:B------:R-:W-:Y:S05]  /*5380*/  UMOV UR28, UR36 ;  /* 0x00000024001c7c82 */ /* 0x000fea0008000000 */
[----:B-1----:R-:W1:Y:S01]  /*5390*/  @!P1 LDC R3, c[0x0][0xb0c] ;  /* 0x0002c300ff039b82 */ /* 0x002e620000000800 */
[----:B------:R-:W-:Y:S01]  /*53a0*/  IMAD.U32 R21, RZ, RZ, UR8 ;  /* 0x00000008ff157e24 */ /* 0x000fe2000f8e00ff */
[----:B------:R-:W-:Y:S01]  /*53b0*/  @!UP1 UIADD3 UR10, UPT, UPT, UR42, 0x60, URZ ;  /* 0x000000602a0a9890 */ /* 0x000fe2000fffe0ff */
[----:B------:R-:W-:Y:S01]  /*53c0*/  @!P4 R2UR UR18, R20 ;  /* 0x000000001412c2ca */ /* 0x000fe200000e0000 */
[----:B------:R-:W-:Y:S01]  /*53d0*/  @!UP1 UIADD3 UR8, UPT, UPT, UR7, 0x5200, URZ ;  /* 0x0000520007089890 */ /* 0x000fe2000fffe0ff */
[----:B------:R-:W-:Y:S01]  /*53e0*/  @!P4 IMAD.MOV.U32 R20, RZ, RZ, 0x2000 ;  /* 0x00002000ff14c424 */ /* 0x000fe200078e00ff */
[----:B------:R-:W-:Y:S01]  /*53f0*/  @!P4 R2UR UR19, R21 ;  /* 0x000000001513c2ca */ /* 0x000fe200000e0000 */
[----:B------:R-:W-:Y:S01]  /*5400*/  VOTEU.ALL UP1, P4 ;  /* 0x0000000000ff7886 */ /* 0x000fe20002020000 */
[----:B------:R-:W-:Y:S01]  /*5410*/  UMOV UR9, UR25 ;  /* 0x0000001900097c82 */ /* 0x000fe20008000000 */
[----:B------:R-:W-:Y:S01]  /*5420*/  UMOV UR11, UR43 ;  /* 0x0000002b000b7c82 */ /* 0x000fe20008000000 */
[----:B------:R-:W-:Y:S01]  /*5430*/  UMOV UR12, UR36 ;  /* 0x00000024000c7c82 */ /* 0x000fe20008000000 */
[----:B------:R-:W-:Y:S08]  /*5440*/  UPRMT UR14, UR37, 0x654, UR25 ;  /* 0x00000654250e7896 */ /* 0x000ff00008000019 */
[----:B------:R1:W-:Y:S02]  /*5450*/  @!UP2 UTMALDG.3D [UR24], [UR18], desc[UR16] ;  /* 0x000010181200a5b4 */ /* 0x0003e40008011000 */
[----:B-1----:R-:W-:Y:S01]  /*5460*/  @!P1 ISETP.NE.AND P2, PT, R3, 0x1, PT ;  /* 0x000000010300980c */ /* 0x002fe20003f45270 */
[C---:B--2---:R-:W-:Y:S01]  /*5470*/  @!P1 IMAD.HI.U32 R14, R13.reuse, R14, RZ ;  /* 0x0000000e0d0e9227 */ /* 0x044fe200078e00ff */
[----:B----4-:R-:W-:Y:S01]  /*5480*/  @!P1 ISETP.NE.AND P0, PT, R10, 0x1, PT ;  /* 0x000000010a00980c */ /* 0x010fe20003f05270 */
[----:B------:R1:W-:Y:S01]  /*5490*/  @!UP1 UTMALDG.3D [UR8], [UR18], desc[UR16] ;  /* 0x00001008120095b4 */ /* 0x0003e20008011000 */
[----:B------:R1:W-:Y:S01]  /*54a0*/  @!P4 SYNCS.ARRIVE.TRANS64.RED.A0TR RZ, [UR7+0xd0], R20 ;  /* 0x0000d014ffffc9a7 */ /* 0x0003e20008300407 */
[C---:B------:R-:W-:Y:S01]  /*54b0*/  @!P1 IMAD.HI.U32 R11, R8.reuse, R11, RZ ;  /* 0x0000000b080b9227 */ /* 0x040fe200078e00ff */
[----:B------:R-:W-:Y:S04]  /*54c0*/  @!P1 SHF.R.U32.HI R14, RZ, R15, R14 ;  /* 0x0000000fff0e9219 */ /* 0x000fe8000001160e */
[----:B-----5:R-:W-:Y:S02]  /*54d0*/  @!P1 SHF.R.U32.HI R9, RZ, R0, R11 ;  /* 0x00000000ff099219 */ /* 0x020fe4000001160b */
[----:B------:R-:W-:Y:S02]  /*54e0*/  @!P1 SEL R14, R13, R14, !P2 ;  /* 0x0000000e0d0e9207 */ /* 0x000fe40005000000 */
[----:B------:R-:W-:Y:S05]  /*54f0*/  @!P1 SEL R9, R8, R9, !P0 ;  /* 0x0000000908099207 */ /* 0x000fea0004000000 */
[----:B------:R-:W-:Y:S01]  /*5500*/  @!P1 IMAD.IADD R0, R9, 0x1, -R14 ;  /* 0x0000000109009824 */ /* 0x000fe200078e0a0e */
[----:B------:R-:W-:Y:S01]  /*5510*/  SYNCS.ARRIVE.TRANS64.RED.A1T0 RZ, [UR14], RZ ;  /* 0x000000ffffff79a7 */ /* 0x000fe2000810040e */
[----:B------:R-:W-:Y:S02]  /*5520*/  @!P1 IMAD.IADD R9, R14, 0x1, -R9 ;  /* 0x000000010e099824 */ /* 0x000fe400078e0a09 */
[----:B------:R-:W-:Y:S02]  /*5530*/  @!P1 IMAD R13, R0, R3, R13 ;  /* 0x00000003000d9224 */ /* 0x000fe400078e020d */
[----:B------:R-:W-:Y:S01]  /*5540*/  @!P1 IMAD R8, R9, R10, R8 ;  /* 0x0000000a09089224 */ /* 0x000fe200078e0208 */
[----:B------:R-:W2:Y:S02]  /*5550*/  SYNCS.PHASECHK.TRANS64.TRYWAIT P5, [UR7+0xf8], R12 ;  /* 0x0000f80cff0075a7 */ /* 0x000ea400080a1107 */
[----:B-12---:R-:W-:Y:S05]  /*5560*/  @!P5 BRA `(.L_x_104) ;  /* 0x00000048000cd947 */ /* 0x006fea0003800000 */
.L_x_213:
[----:B-1----:R-:W-:Y:S01]  /*5570*/  @!P4 IADD3 R3, P0, PT, R36, 0x580, RZ ;  /* 0x000005802403c810 */ /* 0x002fe20007f1e0ff */
[----:B------:R-:W-:Y:S01]  /*5580*/  VOTEU.ALL UP1, P4 ;  /* 0x0000000000ff7886 */ /* 0x000fe20002020000 */
[----:B------:R-:W-:Y:S01]  /*5590*/  VOTEU.ALL UP2, P4 ;  /* 0x0000000000ff7886 */ /* 0x000fe20002040000 */
[----:B------:R-:W-:Y:S01]  /*55a0*/  UMOV UR14, 0x0 ;  /* 0x00000000000e7882 */ /* 0x000fe20000000000 */
[----:B------:R-:W-:Y:S01]  /*55b0*/  @!P4 R2UR UR9, R3 ;  /* 0x000000000309c2ca */ /* 0x000fe200000e0000 */
[----:B------:R-:W-:Y:S01]  /*55c0*/  @!P4 IMAD.X R0, RZ, RZ, R37, P0 ;  /* 0x000000ffff00c224 */ /* 0x000fe200000e0625 */
[----:B------:R-:W-:Y:S01]  /*55d0*/  @!UP1 UIADD3 UR17, UPT, UPT, UR7, 0xd8, URZ ;  /* 0x000000d807119890 */ /* 0x000fe2000fffe0ff */
[----:B------:R-:W-:Y:S01]  /*55e0*/  ISETP.NE.AND P0, PT, R27, 0x2, PT ;  /* 0x000000021b00780c */ /* 0x000fe20003f05270 */
[----:B------:R-:W-:Y:S01]  /*55f0*/  @!UP1 UIADD3 UR18, UPT, UPT, UR42, 0x30, URZ ;  /* 0x000000302a129890 */ /* 0x000fe2000fffe0ff */
[----:B------:R-:W-:Y:S01]  /*5600*/  LOP3.LUT R32, R32, 0x1, RZ, 0x3c, !PT ;  /* 0x0000000120207812 */ /* 0x000fe200078e3cff */
[----:B------:R-:W-:Y:S01]  /*5610*/  @!UP1 UIADD3 UR16, UPT, UPT, UR7, 0x6200, URZ ;  /* 0x0000620007109890 */ /* 0x000fe2000fffe0ff */
[----:B------:R-:W-:Y:S01]  /*5620*/  @!P4 R2UR UR8, R0 ;  /* 0x000000000008c2ca */ /* 0x000fe200000e0000 */
[----:B------:R-:W-:Y:S01]  /*5630*/  UMOV UR15, 0x10000000 ;  /* 0x10000000000f7882 */ /* 0x000fe20000000000 */
[----:B------:R-:W-:Y:S01]  /*5640*/  UMOV UR19, UR43 ;  /* 0x0000002b00137c82 */ /* 0x000fe20008000000 */
[----:B------:R-:W-:Y:S01]  /*5650*/  UMOV UR20, UR36 ;  /* 0x0000002400147c82 */ /* 0x000fe20008000000 */
[----:B------:R-:W-:Y:S01]  /*5660*/  @!UP1 UIADD3 UR10, UPT, UPT, UR42, 0x70, URZ ;  /* 0x000000702a0a9890 */ /* 0x000fe2000fffe0ff */
[----:B------:R-:W-:Y:S01]  /*5670*/  SEL R0, RZ, 0x1, P0 ;  /* 0x00000001ff007807 */ /* 0x000fe20000000000 */
[----:B------:R-:W-:Y:S01]  /*5680*/  IMAD.U32 R10, RZ, RZ, UR9 ;  /* 0x00000009ff0a7e24 */ /* 0x000fe2000f8e00ff */
[----:B------:R-:W-:Y:S01]  /*5690*/  UMOV UR11, UR43 ;  /* 0x0000002b000b7c82 */ /* 0x000fe20008000000 */
[----:B------:R-:W-:Y:S01]  /*56a0*/  UMOV UR12, UR36 ;  /* 0x00000024000c7c82 */ /* 0x000fe20008000000 */
[----:B------:R-:W-:Y:S01]  /*56b0*/  UMOV UR9, UR17 ;  /* 0x0000001100097c82 */ /* 0x000fe20008000000 */
[----:B------:R-:W-:Y:S01]  /*56c0*/  @P3 R2UR UR36, R24 ;  /* 0x00000000182432ca */ /* 0x000fe200000e0000 */
[----:B------:R-:W-:Y:S01]  /*56d0*/  IMAD.IADD R20, R8, 0x1, R66 ;  /* 0x0000000108147824 */ /* 0x000fe200078e0242 */
[----:B------:R-:W-:Y:S01]  /*56e0*/  @!P4 R2UR UR22, R10 ;  /* 0x000000000a16c2ca */ /* 0x000fe200000e0000 */
[----:B------:R-:W-:Y:S01]  /*56f0*/  IMAD.U32 R11, RZ, RZ, UR8 ;  /* 0x00000008ff0b7e24 */ /* 0x000fe2000f8e00ff */
[----:B------:R-:W-:Y:S01]  /*5700*/  @!UP1 UIADD3 UR8, UPT, UPT, UR7, 0x7200, URZ ;  /* 0x0000720007089890 */ /* 0x000fe2000fffe0ff */
[----:B------:R-:W-:Y:S01]  /*5710*/  LOP3.LUT R25, R25, R0, RZ, 0x3c, !PT ;  /* 0x0000000019197212 */ /* 0x000fe200078e3cff */
[----:B------:R-:W-:Y:S01]  /*5720*/  VOTEU.ALL UP1, P4 ;  /* 0x0000000000ff7886 */ /* 0x000fe20002020000 */
[----:B------:R-:W-:Y:S01]  /*5730*/  IMAD.IADD R21, R13, 0x1, R68 ;  /* 0x000000010d157824 */ /* 0x000fe200078e0244 */
[----:B------:R-:W-:Y:S02]  /*5740*/  @!P4 R2UR UR23, R11 ;  /* 0x000000000b17c2ca */ /* 0x000fe400000e0000 */
[----:B------:R-:W-:Y:S11]  /*5750*/  SEL R27, R27, RZ, P0 ;  /* 0x000000ff1b1b7207 */ /* 0x000ff60000000000 */
[----:B------:R2:W-:Y:S01]  /*5760*/  @!UP2 UTMALDG.3D [UR16], [UR22], desc[UR14] ;  /* 0x00000e101600a5b4 */ /* 0x0005e20008011000 */
[----:B------:R2:W-:Y:S01]  /*5770*/  @!UP1 UTMALDG.3D [UR8], [UR22], desc[UR14] ;  /* 0x00000e08160095b4 */ /* 0x0005e20008011000 */
[----:B------:R2:W-:Y:S01]  /*5780*/  @!P4 SYNCS.ARRIVE.TRANS64.RED.A0TR RZ, [UR7+0xd8], R23 ;  /* 0x0000d817ffffc9a7 */ /* 0x0005e20008300407 */
[----:B------:R-:W-:Y:S01]  /*5790*/  UPLOP3.LUT UP1, UPT, UPT, UPT, UPT, 0x80, 0x8 ;  /* 0x000000000008789c */ /* 0x000fe20003f2f070 */
[----:B------:R-:W-:Y:S01]  /*57a0*/  SYNCS.ARRIVE.TRANS64.RED.A1T0 RZ, [UR13], RZ ;  /* 0x000000ffffff79a7 */ /* 0x000fe2000810040d */
[----:B------:R-:W-:Y:S09]  /*57b0*/  @P3 BRA `(.L_x_105) ;  /* 0xfffffff000303947 */ /* 0x000ff2000383ffff */
[----:B------:R-:W-:-:S04]  /*57c0*/  SHF.L.U32 R3, R32, 0x1f, RZ ;  /* 0x0000001f20037819 */ /* 0x000fc800000006ff */
[----:B------:R-:W1:Y:S02]  /*57d0*/  SYNCS.PHASECHK.TRANS64.TRYWAIT P0, [UR7+0xe0], R3 ;  /* 0x0000e003ff0075a7 */ /* 0x000e640008001107 */
[----:B-1----:R-:W-:Y:S05]  /*57e0*/  @!P0 BRA `(.L_x_106) ;  /* 0x0000004400848947 */ /* 0x002fea0003800000 */
.L_x_215:
[----:B------:R-:W4:Y:S02]  /*57f0*/  SYNCS.PHASECHK.TRANS64.TRYWAIT P0, [UR7+0xe8], R3 ;  /* 0x0000e803ff0075a7 */ /* 0x000f240008001107 */
[----:B----4-:R-:W-:Y:S05]  /*5800*/  @!P0 BRA `(.L_x_107) ;  /* 0x0000004400948947 */ /* 0x010fea0003800000 */
.L_x_217:
[----:B------:R-:W4:Y:S02]  /*5810*/  SYNCS.PHASECHK.TRANS64.TRYWAIT P0, [UR7+0xf0], R3 ;  /* 0x0000f003ff0075a7 */ /* 0x000f240008001107 */
[----:B----4-:R-:W-:Y:S05]  /*5820*/  @!P0 BRA `(.L_x_108) ;  /* 0x0000004400a48947 */ /* 0x010fea0003800000 */
.L_x_219:
[----:B-1----:R-:W-:-:S07]  /*5830*/  MOV R0, UR7 ;  /* 0x0000000700007c02 */ /* 0x002fce0008000f00 */
.L_x_109:
[----:B-1----:R-:W-:-:S04]  /*5840*/  SHF.L.U32 R3, R32, 0x1f, RZ ;  /* 0x0000001f20037819 */ /* 0x002fc800000006ff */
[----:B------:R1:W4:Y:S03]  /*5850*/  SYNCS.PHASECHK.TRANS64.TRYWAIT P0, [R0+URZ+0xf8], R3 ;  /* 0x0000f803000075a7 */ /* 0x00032600080011ff */
[----:B----4-:R-:W-:Y:S05]  /*5860*/  @!P0 NANOSLEEP.SYNCS 0x989680 ;  /* 0x009896800000895d */ /* 0x010fea0003900000 */
[----:B------:R-:W4:Y:S02]  /*5870*/  @!P0 SYNCS.PHASECHK.TRANS64 P0, [R0+URZ+0xf8], R3 ;  /* 0x0000f803000085a7 */ /* 0x000f2400080010ff */
[----:B--2-4-:R-:W-:Y:S05]  /*5880*/  @P0 EXIT ;  /* 0x000000000000094d */ /* 0x014fea0003800000 */
[----:B------:R-:W-:Y:S05]  /*5890*/  BRA `(.L_x_109) ;  /* 0xfffffffc00e87947 */ /* 0x000fea000383ffff */
.L_x_94:
[----:B------:R-:W-:-:S06]  /*58a0*/  UISETP.GE.AND UP1, UPT, UR10, 0x4, UPT ;  /* 0x000000040a00788c */ /* 0x000fcc000bf26270 */
[----:B------:R-:W-:-:S13]  /*58b0*/  PLOP3.LUT P0, PT, PT, PT, UP1, 0x80, 0x8 ;  /* 0x000000000008781c */ /* 0x000fda0003f0f018 */
[----:B------:R-:W-:Y:S05]  /*58c0*/  @!P0 EXIT ;  /* 0x000000000000894d */ /* 0x000fea0003800000 */
[----:B------:R-:W-:Y:S01]  /*58d0*/  BAR.SYNC.DEFER_BLOCKING 0x6, 0xa0 ;  /* 0x0182800000007b1d */ /* 0x000fe20000010000 */
[C---:B------:R-:W-:Y:S01]  /*58e0*/  IMAD.SHL.U32 R4, R81.reuse, 0x10, RZ ;  /* 0x0000001051047824 */ /* 0x040fe200078e00ff */
[C---:B------:R-:W-:Y:S01]  /*58f0*/  SHF.L.U32 R2, R72.reuse, 0x15, RZ ;  /* 0x0000001548027819 */ /* 0x040fe200000006ff */
[----:B------:R-:W-:Y:S01]  /*5900*/  IMAD.SHL.U32 R5, R72, 0x200, RZ ;  /* 0x0000020048057824 */ /* 0x000fe200078e00ff */
[C---:B------:R-:W-:Y:S01]  /*5910*/  LOP3.LUT R82, R81.reuse, 0x60, RZ, 0xc0, !PT ;  /* 0x0000006051527812 */ /* 0x040fe200078ec0ff */
[C---:B------:R-:W-:Y:S01]  /*5920*/  IMAD.SHL.U32 R3, R81.reuse, 0x2, RZ ;  /* 0x0000000251037824 */ /* 0x040fe200078e00ff */
[----:B------:R-:W-:Y:S02]  /*5930*/  UMOV UR48, 0x400 ;  /* 0x0000040000307882 */ /* 0x000fe40000000000 */
[----:B------:R-:W1:Y:S01]  /*5940*/  LDC R71, c[0x0][0x370] ;  /* 0x0000dc00ff477b82 */ /* 0x000e620000000800 */
[----:B------:R-:W-:Y:S01]  /*5950*/  ULEA UR48, UR37, UR48, 0x18 ;  /* 0x0000003025307291 */ /* 0x000fe2000f8ec0ff */
[C---:B------:R-:W-:Y:S01]  /*5960*/  LOP3.LUT R80, R4.reuse, 0x590, RZ, 0xc0, !PT ;  /* 0x0000059004507812 */ /* 0x040fe200078ec0ff */
[C---:B------:R-:W-:Y:S01]  /*5970*/  IMAD.U32 R33, R81.reuse, 0x10000, RZ ;  /* 0x0001000051217824 */ /* 0x040fe200078e00ff */
[----:B------:R-:W-:Y:S01]  /*5980*/  LOP3.LUT R4, R4, 0x60, RZ, 0xc0, !PT ;  /* 0x0000006004047812 */ /* 0x000fe200078ec0ff */
[----:B------:R-:W-:Y:S01]  /*5990*/  UIADD3 UR4, UPT, UPT, UR48, 0x200, URZ ;  /* 0x0000020030047890 */ /* 0x000fe2000fffe0ff */
[----:B------:R-:W-:Y:S01]  /*59a0*/  LOP3.LUT R80, R80, 0x200, R5, 0xf8, !PT ;  /* 0x0000020050507812 */ /* 0x000fe200078ef805 */
[----:B------:R-:W-:Y:S01]  /*59b0*/  HFMA2 R30, -RZ, RZ, 0, 0 ;  /* 0x00000000ff1e7431 */ /* 0x000fe200000001ff */
[----:B------:R-:W2:Y:S01]  /*59c0*/  LDC R28, c[0x0][0xb0c] ;  /* 0x0002c300ff1c7b82 */ /* 0x000ea20000000800 */
[----:B------:R-:W-:Y:S01]  /*59d0*/  LOP3.LUT R3, R4, 0xc, R3, 0xf8, !PT ;  /* 0x0000000c04037812 */ /* 0x000fe200078ef803 */
[----:B------:R-:W-:Y:S01]  /*59e0*/  IMAD.MOV.U32 R77, RZ, RZ, 0x1 ;  /* 0x00000001ff4d7424 */ /* 0x000fe200078e00ff */
[----:B------:R-:W-:Y:S01]  /*59f0*/  LOP3.LUT R2, R2, 0x200000, RZ, 0xc0, !PT ;  /* 0x0020000002027812 */ /* 0x000fe200078ec0ff */
[----:B------:R-:W-:Y:S01]  /*5a00*/  IMAD.MOV.U32 R76, RZ, RZ, RZ ;  /* 0x000000ffff4c7224 */ /* 0x000fe200078e00ff */
[----:B------:R-:W-:Y:S01]  /*5a10*/  LOP3.LUT R80, R80, R3, RZ, 0xfc, !PT ;  /* 0x0000000350507212 */ /* 0x000fe200078efcff */
[----:B------:R-:W-:Y:S01]  /*5a20*/  IMAD.MOV.U32 R85, RZ, RZ, RZ ;  /* 0x000000ffff557224 */ /* 0x000fe200078e00ff */
[----:B------:R-:W-:Y:S01]  /*5a30*/  MOV R73, UR4 ;  /* 0x0000000400497c02 */ /* 0x000fe20008000f00 */
[----:B------:R-:W3:Y:S01]  /*5a40*/  LDC R69, c[0x0][0xb20] ;  /* 0x0002c800ff457b82 */ /* 0x000ee20000000800 */
[----:B------:R-:W4:Y:S01]  /*5a50*/  LDS R0, [UR48+0x1c0] ;  /* 0x0001c030ff007984 */ /* 0x000f220008000800 */
[C---:B------:R-:W-:Y:S01]  /*5a60*/  LOP3.LUT R79, R81.reuse, 0x2, RZ, 0xc0, !PT ;  /* 0x00000002514f7812 */ /* 0x040fe200078ec0ff */
[----:B------:R-:W1:Y:S01]  /*5a70*/  LDCU.64 UR52, c[0x0][0x348] ;  /* 0x00006900ff3477ac */ /* 0x000e620008000a00 */
[----:B------:R-:W-:Y:S01]  /*5a80*/  LOP3.LUT R33, R2, 0x400000, R33, 0xf8, !PT ;  /* 0x0040000002217812 */ /* 0x000fe200078ef821 */
[----:B------:R-:W-:Y:S01]  /*5a90*/  IMAD R80, R80, 0x4, R73 ;  /* 0x0000000450507824 */ /* 0x000fe200078e0249 */
[----:B------:R-:W-:Y:S01]  /*5aa0*/  LOP3.LUT R81, R81, 0x4, RZ, 0xc0, !PT ;  /* 0x0000000451517812 */ /* 0x000fe200078ec0ff */
[----:B------:R-:W1:Y:S01]  /*5ab0*/  LDCU.64 UR38, c[0x0][0x888] ;  /* 0x00011100ff2677ac */ /* 0x000e620008000a00 */
[----:B------:R-:W1:Y:S01]  /*5ac0*/  LDC R27, c[0x0][0xb30] ;  /* 0x0002cc00ff1b7b82 */ /* 0x000e620000000800 */
[----:B------:R-:W-:Y:S01]  /*5ad0*/  MOV R75, RZ ;  /* 0x000000ff004b7202 */ /* 0x000fe20000000f00 */
[--C-:B------:R-:W-:Y:S01]  /*5ae0*/  IMAD R79, R79, -0x10, R80.reuse ;  /* 0xfffffff04f4f7824 */ /* 0x100fe200078e0250 */
[----:B------:R-:W1:Y:S01]  /*5af0*/  LDCU.64 UR44, c[0x0][0x890] ;  /* 0x00011200ff2c77ac */ /* 0x000e620008000a00 */
[----:B------:R-:W-:Y:S01]  /*5b00*/  IMAD R78, R81, -0x10, R80 ;  /* 0xfffffff0514e7824 */ /* 0x000fe200078e0250 */
[----:B------:R-:W-:-:S03]  /*5b10*/  UMOV UR49, URZ ;  /* 0x000000ff00317c82 */ /* 0x000fc60008000000 */
[----:B------:R-:W1:Y:S01]  /*5b20*/  LDC.64 R64, c[0x0][0xb10] ;  /* 0x0002c400ff407b82 */ /* 0x000e620000000a00 */
[----:B------:R-:W-:-:S07]  /*5b30*/  UMOV UR51, URZ ;  /* 0x000000ff00337c82 */ /* 0x000fce0008000000 */
[----:B------:R-:W1:Y:S08]  /*5b40*/  LDC.64 R24, c[0x0][0xb18] ;  /* 0x0002c600ff187b82 */ /* 0x000e700000000a00 */
[----:B------:R-:W1:Y:S08]  /*5b50*/  LDC.64 R22, c[0x0][0xb28] ;  /* 0x0002ca00ff167b82 */ /* 0x000e700000000a00 */
[----:B------:R-:W1:Y:S01]  /*5b60*/  LDC.64 R62, c[0x0][0x8b0] ;  /* 0x00022c00ff3e7b82 */ /* 0x000e620000000a00 */
[----:B----4-:R-:W-:-:S07]  /*5b70*/  IMAD.IADD R33, R0, 0x1, R33 ;  /* 0x0000000100217824 */ /* 0x010fce00078e0221 */
[----:B------:R-:W4:Y:S08]  /*5b80*/  LDC.64 R60, c[0x0][0x8a8] ;  /* 0x00022a00ff3c7b82 */ /* 0x000f300000000a00 */
[----:B--23--:R-:W1:Y:S02]  /*5b90*/  LDC R70, c[0x0][0x374] ;  /* 0x0000dd00ff467b82 */ /* 0x00ce640000000800 */
.L_x_153:
[----:B------:R-:W-:Y:S02]  /*5ba0*/  LEA R0, R85, UR48, 0x3 ;  /* 0x0000003055007c11 */ /* 0x000fe4000f8e18ff */
[----:B------:R-:W-:Y:S02]  /*5bb0*/  SHF.L.U32 R3, R75, 0x1f, RZ ;  /* 0x0000001f4b037819 */ /* 0x000fe400000006ff */
[----:B-1----:R-:W-:Y:S02]  /*5bc0*/  LEA R16, R85, UR48, 0x4 ;  /* 0x0000003055107c11 */ /* 0x002fe4000f8e20ff */
[----:B------:R-:W2:Y:S02]  /*5bd0*/  SYNCS.PHASECHK.TRANS64.TRYWAIT P0, [R0+URZ+0x110], R3 ;  /* 0x00011003000075a7 */ /* 0x000ea400080011ff */
[----:B--23--:R-:W-:Y:S05]  /*5be0*/  @!P0 BRA `(.L_x_110) ;  /* 0x0000004000cc8947 */ /* 0x00cfea0003800000 */
.L_x_220:
[----:B------:R-:W3:Y:S01]  /*5bf0*/  LDC.64 R12, c[0x0][0xb10] ;  /* 0x0002c400ff0c7b82 */ /* 0x000ee20000000a00 */
[----:B------:R-:W4:Y:S01]  /*5c00*/  LDS.128 R16, [R16+0x1a0] ;  /* 0x0001a00010107984 */ /* 0x000f220000000c00 */
[----:B-1----:R-:W-:Y:S01]  /*5c10*/  ISETP.NE.AND P1, PT, R27, 0x1, PT ;  /* 0x000000011b00780c */ /* 0x002fe20003f25270 */
[----:B--2---:R-:W-:Y:S01]  /*5c20*/  VIADD R0, R0, 0x120 ;  /* 0x0000012000007836 */ /* 0x004fe20000000000 */
[----:B------:R-:W-:Y:S04]  /*5c30*/  ISETP.GE.AND P0, PT, R26, 0x1, PT ;  /* 0x000000011a00780c */ /* 0x000fe80003f06270 */
[----:B------:R-:W1:Y:S01]  /*5c40*/  LDC.64 R10, c[0x0][0xb18] ;  /* 0x0002c600ff0a7b82 */ /* 0x000e620000000a00 */
[----:B------:R-:W-:Y:S01]  /*5c50*/  PRMT R0, RZ, 0x654, R0 ;  /* 0x00000654ff007816 */ /* 0x000fe20000000000 */
[----:B------:R-:W-:Y:S01]  /*5c60*/  @!PT LDS RZ, [RZ] ;  /* 0x00000000fffff984 */ /* 0x000fe20000000800 */
[----:B------:R-:W-:Y:S01]  /*5c70*/  @!PT LDS RZ, [RZ] ;  /* 0x00000000fffff984 */ /* 0x000fe20000000800 */
[----:B------:R-:W-:Y:S01]  /*5c80*/  @!PT LDS RZ, [RZ] ;  /* 0x00000000fffff984 */ /* 0x000fe20000000800 */
[----:B------:R-:W-:Y:S01]  /*5c90*/  @!PT LDS RZ, [RZ] ;  /* 0x00000000fffff984 */ /* 0x000fe20000000800 */
[----:B------:R2:W-:Y:S06]  /*5ca0*/  MEMBAR.ALL.CTA ;  /* 0x0000000000007992 */ /* 0x0005ec0000008000 */
[----:B--2---:R-:W2:Y:S01]  /*5cb0*/  FENCE.VIEW.ASYNC.S ;  /* 0x00000000000073c6 */ /* 0x004ea20000000000 */
[----:B------:R-:W1:Y:S08]  /*5cc0*/  @!P1 LDC R14, c[0x0][0xb20] ;  /* 0x0002c800ff0e9b82 */ /* 0x000e700000000800 */
[----:B------:R-:W1:Y:S01]  /*5cd0*/  @!P1 LDC R9, c[0x0][0xb0c] ;  /* 0x0002c300ff099b82 */ /* 0x000e620000000800 */
[----:B--2---:R2:W-:Y:S01]  /*5ce0*/  SYNCS.ARRIVE.TRANS64.RED.A1T0 RZ, [R0+URZ], RZ ;  /* 0x000000ff00ff79a7 */ /* 0x0045e200081004ff */
[----:B----4-:R-:W-:Y:S04]  /*5cf0*/  LOP3.LUT P4, RZ, R18, 0x1, RZ, 0xc0, !PT ;  /* 0x0000000112ff7812 */ /* 0x010fe8000788c0ff */
[----:B------:R-:W-:Y:S09]  /*5d00*/  P2R R83, PR, RZ, 0x10 ;  /* 0x00000010ff537803 */ /* 0x000ff20000000000 */
[----:B------:R-:W-:Y:S02]  /*5d10*/  @P4 MOV R31, R16 ;  /* 0x00000010001f4202 */ /* 0x000fe40000000f00 */
[----:B------:R-:W-:Y:S01]  /*5d20*/  @P4 LOP3.LUT R29, R17, 0xffff, RZ, 0xc0, !PT ;  /* 0x0000ffff111d4812 */ /* 0x000fe200078ec0ff */
[----:B--23--:R-:W-:Y:S06]  /*5d30*/  @!P0 BRA `(.L_x_111) ;  /* 0x0000000000a48947 */ /* 0x00cfec0003800000 */
[----:B------:R-:W-:Y:S01]  /*5d40*/  IMAD.HI.U32 R36, R70, R25, RZ ;  /* 0x0000001946247227 */ /* 0x000fe200078e00ff */
[----:B------:R-:W-:Y:S02]  /*5d50*/  ISETP.NE.AND P0, PT, R24, 0x1, PT ;  /* 0x000000011800780c */ /* 0x000fe40003f05270 */
[----:B------:R-:W-:Y:S01]  /*5d60*/  ISETP.NE.AND P2, PT, R26, 0x1, PT ;  /* 0x000000011a00780c */ /* 0x000fe20003f45270 */
[-C--:B------:R-:W-:Y:S01]  /*5d70*/  IMAD.HI.U32 R34, R71, R64.reuse, RZ ;  /* 0x0000004047227227 */ /* 0x080fe200078e00ff */
[----:B------:R-:W-:Y:S02]  /*5d80*/  SHF.R.U32.HI R37, RZ, R69, R36 ;  /* 0x00000045ff257219 */ /* 0x000fe40000011624 */
[----:B------:R-:W-:Y:S01]  /*5d90*/  ISETP.NE.AND P3, PT, R28, 0x1, PT ;  /* 0x000000011c00780c */ /* 0x000fe20003f65270 */
[----:B------:R-:W-:Y:S01]  /*5da0*/  IMAD.HI.U32 R40, R29, R25, RZ ;  /* 0x000000191d287227 */ /* 0x000fe200078e00ff */
[----:B------:R-:W-:Y:S02]  /*5db0*/  SHF.R.U32.HI R34, RZ, R65, R34 ;  /* 0x00000041ff227219 */ /* 0x000fe40000011622 */
[----:B------:R-:W-:Y:S01]  /*5dc0*/  SEL R3, R70, R37, !P0 ;  /* 0x0000002546037207 */ /* 0x000fe20004000000 */
[----:B------:R-:W-:Y:S01]  /*5dd0*/  IMAD.HI.U32 R38, R31, R64, RZ ;  /* 0x000000401f267227 */ /* 0x000fe200078e00ff */
[----:B------:R-:W-:Y:S03]  /*5de0*/  SEL R7, R71, R34, !P3 ;  /* 0x0000002247077207 */ /* 0x000fe60005800000 */
[-C--:B------:R-:W-:Y:S01]  /*5df0*/  IMAD.HI.U32 R34, R3, R22.reuse, RZ ;  /* 0x0000001603227227 */ /* 0x080fe200078e00ff */
[----:B------:R-:W-:Y:S03]  /*5e00*/  SHF.R.U32.HI R38, RZ, R65, R38 ;  /* 0x00000041ff267219 */ /* 0x000fe60000011626 */
[----:B------:R-:W-:Y:S01]  /*5e10*/  IMAD.HI.U32 R36, R7, R22, RZ ;  /* 0x0000001607247227 */ /* 0x000fe200078e00ff */
[----:B------:R-:W-:Y:S02]  /*5e20*/  @P2 SHF.R.U32.HI R3, RZ, R23, R34 ;  /* 0x00000017ff032219 */ /* 0x000fe40000011622 */
[----:B------:R-:W-:Y:S02]  /*5e30*/  SHF.R.U32.HI R34, RZ, R69, R40 ;  /* 0x00000045ff227219 */ /* 0x000fe40000011628 */
[----:B------:R-:W-:Y:S01]  /*5e40*/  @P2 SHF.R.U32.HI R7, RZ, R23, R36 ;  /* 0x00000017ff072219 */ /* 0x000fe20000011624 */
[C---:B------:R-:W-:Y:S01]  /*5e50*/  IMAD R2, R26.reuse, R3, RZ ;  /* 0x000000031a027224 */ /* 0x040fe200078e02ff */
[----:B------:R-:W-:Y:S02]  /*5e60*/  SEL R5, R29, R34, !P0 ;  /* 0x000000221d057207 */ /* 0x000fe40004000000 */
[----:B------:R-:W-:Y:S01]  /*5e70*/  SEL R3, R31, R38, !P3 ;  /* 0x000000261f037207 */ /* 0x000fe20005800000 */
[----:B------:R-:W-:Y:S01]  /*5e80*/  IMAD R4, R26, R7, RZ ;  /* 0x000000071a047224 */ /* 0x000fe200078e02ff */
[C---:B------:R-:W-:Y:S01]  /*5e90*/  ISETP.GE.AND P0, PT, R5.reuse, R2, PT ;  /* 0x000000020500720c */ /* 0x040fe20003f06270 */
[----:B------:R-:W-:Y:S03]  /*5ea0*/  IMAD.HI.U32 R6, R5, R22, RZ ;  /* 0x0000001605067227 */ /* 0x000fe600078e00ff */
[----:B------:R-:W-:Y:S01]  /*5eb0*/  ISETP.GE.OR P0, PT, R3, R4, P0 ;  /* 0x000000040300720c */ /* 0x000fe20000706670 */
[----:B------:R-:W-:Y:S01]  /*5ec0*/  IMAD.MOV R4, RZ, RZ, -R3 ;  /* 0x000000ffff047224 */ /* 0x000fe200078e0a03 */
[-C--:B------:R-:W-:Y:S03]  /*5ed0*/  SHF.R.U32.HI R6, RZ, R23.reuse, R6 ;  /* 0x00000017ff067219 */ /* 0x080fe60000011606 */
[----:B------:R-:W-:Y:S01]  /*5ee0*/  IMAD R31, R28, R4, R31 ;  /* 0x000000041c1f7224 */ /* 0x000fe200078e021f */
[----:B------:R-:W-:Y:S05]  /*5ef0*/  SEL R15, R5, R6, !P2 ;  /* 0x00000006050f7207 */ /* 0x000fea0005000000 */
[----:B------:R-:W-:Y:S02]  /*5f00*/  IMAD.MOV R6, RZ, RZ, -R15 ;  /* 0x000000ffff067224 */ /* 0x000fe400078e0a0f */
[C---:B------:R-:W-:Y:S04]  /*5f10*/  @!P0 IMAD.HI.U32 R2, R3.reuse, R22, RZ ;  /* 0x0000001603028227 */ /* 0x040fe800078e00ff */
[----:B------:R-:W-:Y:S01]  /*5f20*/  IMAD R6, R26, R6, R5 ;  /* 0x000000061a067224 */ /* 0x000fe200078e0205 */
[----:B------:R-:W-:Y:S04]  /*5f30*/  @!P0 SHF.R.U32.HI R2, RZ, R23, R2 ;  /* 0x00000017ff028219 */ /* 0x000fe80000011602 */
[----:B------:R-:W-:Y:S02]  /*5f40*/  @!P0 SEL R0, R3, R2, !P2 ;  /* 0x0000000203008207 */ /* 0x000fe40005000000 */
[----:B------:R-:W-:Y:S02]  /*5f50*/  IADD3 R2, PT, PT, -R5, RZ, RZ ;  /* 0x000000ff05027210 */ /* 0x000fe40007ffe1ff */
[----:B------:R-:W-:Y:S01]  /*5f60*/  @!P0 IADD3 R8, PT, PT, R15, -R0, RZ ;  /* 0x800000000f088210 */ /* 0x000fe20007ffe0ff */
[----:B------:R-:W-:Y:S02]  /*5f70*/  @!P0 IMAD R0, R7, R6, R0 ;  /* 0x0000000607008224 */ /* 0x000fe400078e0200 */
[----:B------:R-:W-:Y:S02]  /*5f80*/  IMAD R29, R24, R2, R29 ;  /* 0x00000002181d7224 */ /* 0x000fe400078e021d */
[----:B------:R-:W-:Y:S02]  /*5f90*/  @!P0 IMAD R5, R8, R26, R3 ;  /* 0x0000001a08058224 */ /* 0x000fe400078e0203 */
[----:B------:R-:W-:Y:S04]  /*5fa0*/  @!P0 IMAD.MOV.U32 R3, RZ, RZ, R0 ;  /* 0x000000ffff038224 */ /* 0x000fe800078e0000 */
[----:B------:R-:W-:Y:S02]  /*5fb0*/  IMAD R31, R3, R28, R31 ;  /* 0x0000001c031f7224 */ /* 0x000fe400078e021f */
[----:B------:R-:W-:Y:S07]  /*5fc0*/  IMAD R29, R5, R24, R29 ;  /* 0x00000018051d7224 */ /* 0x000fee00078e021d */
.L_x_111:
[----:B-1----:R-:W-:Y:S01]  /*5fd0*/  @!P1 ISETP.NE.AND P0, PT, R10, 0x1, PT ;  /* 0x000000010a00980c */ /* 0x002fe20003f05270 */
[----:B------:R-:W-:Y:S01]  /*5fe0*/  @!P1 IMAD.HI.U32 R3, R29, R11, RZ ;  /* 0x0000000b1d039227 */ /* 0x000fe200078e00ff */
[----:B------:R-:W-:Y:S01]  /*5ff0*/  R2UR UR42, R21 ;  /* 0x00000000152a72ca */ /* 0x000fe200000e0000 */
[----:B------:R-:W-:Y:S01]  /*6000*/  BSSY.RECONVERGENT B6, `(.L_x_112) ;  /* 0x0000031000067945 */ /* 0x000fe20003800200 */
[----:B------:R-:W-:Y:S01]  /*6010*/  R2UR UR41, R20 ;  /* 0x00000000142972ca */ /* 0x000fe200000e0000 */
[----:B------:R-:W-:Y:S01]  /*6020*/  @!P1 IMAD.HI.U32 R0, R31, R12, RZ ;  /* 0x0000000c1f009227 */ /* 0x000fe200078e00ff */
[----:B------:R-:W-:Y:S02]  /*6030*/  @!P1 SHF.R.U32.HI R2, RZ, R14, R3 ;  /* 0x0000000eff029219 */ /* 0x000fe40000011603 */
[----:B------:R-:W-:Y:S01]  /*6040*/  @!P1 ISETP.NE.AND P2, PT, R9, 0x1, PT ;  /* 0x000000010900980c */ /* 0x000fe20003f45270 */
[----:B------:R-:W-:Y:S01]  /*6050*/  VIADD R85, R85, 0x1 ;  /* 0x0000000155557836 */ /* 0x000fe20000000000 */
[----:B------:R-:W-:Y:S02]  /*6060*/  @!P1 SEL R2, R29, R2, !P0 ;  /* 0x000000021d029207 */ /* 0x000fe40004000000 */
[----:B------:R-:W-:Y:S02]  /*6070*/  @!P1 SHF.R.U32.HI R0, RZ, R13, R0 ;  /* 0x0000000dff009219 */ /* 0x000fe40000011600 */
[----:B------:R-:W-:Y:S01]  /*6080*/  LOP3.LUT P0, RZ, R73, 0x1b0, RZ, 0xc0, !PT ;  /* 0x000001b049ff7812 */ /* 0x000fe2000780c0ff */
[----:B------:R-:W-:Y:S01]  /*6090*/  USHF.L.U32 UR42, UR42, 0x6, URZ ;  /* 0x000000062a2a7899 */ /* 0x000fe200080006ff */
[----:B------:R-:W-:Y:S01]  /*60a0*/  @!P1 SEL R3, R31, R0, !P2 ;  /* 0x000000001f039207 */ /* 0x000fe20005000000 */
[----:B------:R-:W-:Y:S01]  /*60b0*/  USHF.L.U32 UR41, UR41, 0x7, URZ ;  /* 0x0000000729297899 */ /* 0x000fe200080006ff */
[----:B------:R-:W-:Y:S03]  /*60c0*/  @P4 SHF.R.U32.HI R74, RZ, 0x10, R17 ;  /* 0x00000010ff4a4819 */ /* 0x000fe60000011611 */
[----:B------:R-:W-:Y:S02]  /*60d0*/  @!P1 IMAD.IADD R0, R2, 0x1, -R3 ;  /* 0x0000000102009824 */ /* 0x000fe400078e0a03 */
[----:B------:R-:W-:Y:S02]  /*60e0*/  @!P1 IMAD.IADD R2, R3, 0x1, -R2 ;  /* 0x0000000103029824 */ /* 0x000fe400078e0a02 */
[----:B------:R-:W-:Y:S02]  /*60f0*/  @!P1 IMAD R31, R0, R9, R31 ;  /* 0x00000009001f9224 */ /* 0x000fe400078e021f */
[----:B------:R-:W-:Y:S01]  /*6100*/  @!P1 IMAD R29, R2, R10, R29 ;  /* 0x0000000a021d9224 */ /* 0x000fe200078e021d */
[----:B------:R-:W-:Y:S06]  /*6110*/  @!P0 BRA `(.L_x_113) ;  /* 0x00000000007c8947 */ /* 0x000fec0003800000 */
[----:B------:R-:W1:Y:S01]  /*6120*/  LDCU.64 UR8, c[0x4][0x80] ;  /* 0x01001000ff0877ac */ /* 0x000e620008000a00 */
[----:B------:R-:W-:Y:S01]  /*6130*/  MOV R2, 0x0 ;  /* 0x0000000000027802 */ /* 0x000fe20000000f00 */
[----:B------:R-:W-:Y:S02]  /*6140*/  HFMA2 R12, -RZ, RZ, 0, 5.9604644775390625e-08 ;  /* 0x00000001ff0c7431 */ /* 0x000fe400000001ff */
[----:B------:R-:W-:Y:S01]  /*6150*/  IMAD.MOV.U32 R8, RZ, RZ, 0x70 ;  /* 0x00000070ff087424 */ /* 0x000fe200078e00ff */
[----:B------:R2:W3:Y:S01]  /*6160*/  LDC.64 R14, c[0x4][R2] ;  /* 0x01000000020e7b82 */ /* 0x0004e20000000a00 */
[----:B------:R-:W4:Y:S01]  /*6170*/  LDCU.64 UR6, c[0x4][0x88] ;  /* 0x01001100ff0677ac */ /* 0x000f220008000a00 */
[----:B------:R-:W-:Y:S01]  /*6180*/  IMAD.MOV.U32 R13, RZ, RZ, RZ ;  /* 0x000000ffff0d7224 */ /* 0x000fe200078e00ff */
[----:B------:R-:W2:Y:S01]  /*6190*/  LDCU.64 UR4, c[0x4][0x8] ;  /* 0x01000100ff0477ac */ /* 0x000ea20008000a00 */
[----:B-1----:R-:W-:Y:S01]  /*61a0*/  MOV R5, UR9 ;  /* 0x0000000900057c02 */ /* 0x002fe20008000f00 */
[----:B------:R-:W-:Y:S01]  /*61b0*/  IMAD.U32 R4, RZ, RZ, UR8 ;  /* 0x00000008ff047e24 */ /* 0x000fe2000f8e00ff */
[----:B----4-:R-:W-:Y:S01]  /*61c0*/  MOV R7, UR7 ;  /* 0x0000000700077c02 */ /* 0x010fe20008000f00 */
[----:B------:R-:W-:Y:S01]  /*61d0*/  IMAD.U32 R6, RZ, RZ, UR6 ;  /* 0x00000006ff067e24 */ /* 0x000fe2000f8e00ff */
[----:B--2---:R-:W-:Y:S01]  /*61e0*/  MOV R11, UR5 ;  /* 0x00000005000b7c02 */ /* 0x004fe20008000f00 */
[----:B------:R-:W-:Y:S02]  /*61f0*/  IMAD.U32 R10, RZ, RZ, UR4 ;  /* 0x00000004ff0a7e24 */ /* 0x000fe4000f8e00ff */
[----:B------:R-:W-:Y:S07]  /*6200*/  LEPC R20, `(.L_x_114) ;  /* 0x000000001014794e */ /* 0x000fee0000000000 */
[----:B---3-5:R-:W-:Y:S05]  /*6210*/  CALL.ABS.NOINC R14 ;  /* 0x000000000e007343 */ /* 0x028fea0003c00000 */
.L_x_114:
[----:B------:R-:W1:Y:S01]  /*6220*/  LDCU.64 UR8, c[0x4][0x80] ;  /* 0x01001000ff0877ac */ /* 0x000e620008000a00 */
[----:B------:R-:W2:Y:S01]  /*6230*/  LDC.64 R2, c[0x4][R2] ;  /* 0x0100000002027b82 */ /* 0x000ea20000000a00 */
[----:B------:R-:W-:Y:S02]  /*6240*/  HFMA2 R12, -RZ, RZ, 0, 5.9604644775390625e-08 ;  /* 0x00000001ff0c7431 */ /* 0x000fe400000001ff */
[----:B------:R-:W-:Y:S02]  /*6250*/  IMAD.MOV.U32 R8, RZ, RZ, 0x70 ;  /* 0x00000070ff087424 */ /* 0x000fe400078e00ff */
[----:B------:R-:W-:Y:S01]  /*6260*/  IMAD.MOV.U32 R13, RZ, RZ, RZ ;  /* 0x000000ffff0d7224 */ /* 0x000fe200078e00ff */
[----:B------:R-:W3:Y:S01]  /*6270*/  LDCU.64 UR6, c[0x4][0x88] ;  /* 0x01001100ff0677ac */ /* 0x000ee20008000a00 */
[----:B------:R-:W4:Y:S01]  /*6280*/  LDCU.64 UR4, c[0x4][0x8] ;  /* 0x01000100ff0477ac */ /* 0x000f220008000a00 */
[----:B-1----:R-:W-:Y:S02]  /*6290*/  MOV R4, UR8 ;  /* 0x0000000800047c02 */ /* 0x002fe40008000f00 */
[----:B------:R-:W-:Y:S02]  /*62a0*/  MOV R5, UR9 ;  /* 0x0000000900057c02 */ /* 0x000fe40008000f00 */
[----:B---3--:R-:W-:Y:S01]  /*62b0*/  MOV R7, UR7 ;  /* 0x0000000700077c02 */ /* 0x008fe20008000f00 */
[----:B------:R-:W-:Y:S01]  /*62c0*/  IMAD.U32 R6, RZ, RZ, UR6 ;  /* 0x00000006ff067e24 */ /* 0x000fe2000f8e00ff */
[----:B----4-:R-:W-:Y:S01]  /*62d0*/  MOV R11, UR5 ;  /* 0x00000005000b7c02 */ /* 0x010fe20008000f00 */
[----:B------:R-:W-:Y:S02]  /*62e0*/  IMAD.U32 R10, RZ, RZ, UR4 ;  /* 0x00000004ff0a7e24 */ /* 0x000fe4000f8e00ff */
[----:B------:R-:W-:Y:S07]  /*62f0*/  LEPC R20, `(.L_x_113) ;  /* 0x000000001014794e */ /* 0x000fee0000000000 */
[----:B--2---:R-:W-:Y:S05]  /*6300*/  CALL.ABS.NOINC R2 ;  /* 0x0000000002007343 */ /* 0x004fea0003c00000 */
.L_x_113:
[----:B------:R-:W-:Y:S05]  /*6310*/  BSYNC.RECONVERGENT B6 ;  /* 0x0000000000067941 */ /* 0x000fea0003800200 */
.L_x_112:
[----:B------:R-:W-:Y:S01]  /*6320*/  ISETP.NE.U32.AND P4, PT, R62, RZ, PT ;  /* 0x000000ff3e00720c */ /* 0x000fe20003f85070 */
[----:B------:R-:W-:Y:S01]  /*6330*/  UISETP.NE.AND UP2, UPT, UR50, URZ, UPT ;  /* 0x000000ff3200728c */ /* 0x000fe2000bf45270 */
[----:B------:R-:W-:Y:S01]  /*6340*/  ISETP.NE.U32.AND P2, PT, RZ, UR38, PT ;  /* 0x00000026ff007c0c */ /* 0x000fe2000bf45070 */
[----:B------:R-:W-:Y:S01]  /*6350*/  UISETP.NE.U32.AND UP1, UPT, UR44, URZ, UPT ;  /* 0x000000ff2c00728c */ /* 0x000fe2000bf25070 */
[----:B------:R-:W-:Y:S01]  /*6360*/  ISETP.NE.AND.EX P4, PT, R63, RZ, PT, P4 ;  /* 0x000000ff3f00720c */ /* 0x000fe20003f85340 */
[----:B------:R-:W-:Y:S01]  /*6370*/  UPLOP3.LUT UP0, UPT, UPT, UPT, UPT, 0x40, 0x4 ;  /* 0x000000000004789c */ /* 0x000fe20003f0e870 */
[----:B------:R-:W-:Y:S01]  /*6380*/  ISETP.NE.AND.EX P2, PT, RZ, UR39, PT, P2 ;  /* 0x00000027ff007c0c */ /* 0x000fe2000bf45320 */
[----:B------:R-:W-:Y:S01]  /*6390*/  UISETP.NE.AND.EX UP1, UPT, UR45, URZ, UPT, UP1 ;  /* 0x000000ff2d00728c */ /* 0x000fe2000bf25310 */
[----:B------:R-:W-:Y:S04]  /*63a0*/  PLOP3.LUT P1, PT, PT, PT, UP2, 0x80, 0x8 ;  /* 0x000000000008781c */ /* 0x000fe80003f2f028 */
[----:B------:R-:W-:Y:S06]  /*63b0*/  @UP2 UPLOP3.LUT UP0, UPT, UPT, UPT, UP1, 0x80, 0x8 ;  /* 0x000000000008289c */ /* 0x000fec0003f0f010 */
[----:B------:R-:W-:Y:S01]  /*63c0*/  PLOP3.LUT P0, PT, PT, PT, UP0, 0x80, 0x8 ;  /* 0x000000000008781c */ /* 0x000fe20003f0f008 */
[----:B------:R-:W-:Y:S01]  /*63d0*/  @!UPT UIADD3 URZ, UPT, UPT, URZ, URZ, URZ ;  /* 0x000000fffffff290 */ /* 0x000fe2000fffe0ff */
[----:B------:R-:W-:Y:S11]  /*63e0*/  BRA.U !UP1, `(.L_x_115) ;  /* 0x0000000109387547 */ /* 0x000ff6000b800000 */
[----:B------:R-:W-:Y:S01]  /*63f0*/  UISETP.NE.U32.AND UP0, UPT, UR38, URZ, UPT ;  /* 0x000000ff2600728c */ /* 0x000fe2000bf05070 */
[----:B------:R-:W-:Y:S02]  /*6400*/  HFMA2 R0, -RZ, RZ, 0, 5.9604644775390625e-08 ;  /* 0x00000001ff007431 */ /* 0x000fe400000001ff */
[----:B------:R-:W-:Y:S01]  /*6410*/  IMAD.MOV.U32 R67, RZ, RZ, 0x1 ;  /* 0x00000001ff437424 */ /* 0x000fe200078e00ff */
[----:B------:R-:W-:Y:S06]  /*6420*/  UISETP.NE.AND.EX UP0, UPT, UR39, URZ, UPT, UP0 ;  /* 0x000000ff2700728c */ /* 0x000fec000bf05300 */
[----:B------:R-:W-:Y:S05]  /*6430*/  PLOP3.LUT P3, PT, PT, PT, UP0, 0x80, 0x8 ;  /* 0x000000000008781c */ /* 0x000fea0003f6f008 */
[----:B------:R-:W1:Y:S01]  /*6440*/  @UP0 LDCU.64 UR6, c[0x0][0x888] ;  /* 0x00011100ff0607ac */ /* 0x000e620008000a00 */
[----:B------:R-:W-:Y:S07]  /*6450*/  @UP0 UIMAD UR4, UR36, UR44, URZ ;  /* 0x0000002c240402a4 */ /* 0x000fee000f8e02ff */
[----:B------:R-:W-:Y:S01]  /*6460*/  @!P3 PRMT R67, R0, 0x7610, R67 ;  /* 0x000076100043b816 */ /* 0x000fe20000000043 */
[----:B-1----:R-:W-:Y:S03]  /*6470*/  @UP0 UIMAD.WIDE UR6, UR4, 0x4, UR6 ;  /* 0x00000004040608a5 */ /* 0x002fe6000f8e0206 */
[----:B------:R-:W1:Y:S03]  /*6480*/  @!UP0 LDCU UR4, c[0x0][0x880] ;  /* 0x00011000ff0487ac */ /* 0x000e660008000800 */
[----:B------:R-:W-:Y:S01]  /*6490*/  IMAD.U32 R2, RZ, RZ, UR6 ;  /* 0x00000006ff027e24 */ /* 0x000fe2000f8e00ff */
[----:B------:R-:W-:Y:S05]  /*64a0*/  MOV R3, UR7 ;  /* 0x0000000700037c02 */ /* 0x000fea0008000f00 */
[----:B-----5:R2:W5:Y:S02]  /*64b0*/  @P3 LDG.E R35, desc[UR46][R2.64] ;  /* 0x0000002e02233981 */ /* 0x020564000c1e1900 */
[----:B-12---:R-:W-:Y:S02]  /*64c0*/  @!P3 IMAD.U32 R35, RZ, RZ, UR4 ;  /* 0x00000004ff23be24 */ /* 0x006fe4000f8e00ff */
.L_x_115:
[----:B------:R-:W-:Y:S05]  /*64d0*/  @!P4 BRA `(.L_x_116) ;  /* 0x000000000020c947 */ /* 0x000fea0003800000 */
[----:B------:R-:W-:Y:S04]  /*64e0*/  ISETP.NE.U32.AND P3, PT, R60, RZ, PT ;  /* 0x000000ff3c00720c */ /* 0x000fe80003f65070 */
[----:B------:R-:W-:Y:S11]  /*64f0*/  ISETP.NE.AND.EX P3, PT, R61, RZ, PT, P3 ;  /* 0x000000ff3d00720c */ /* 0x000ff60003f65330 */
[----:B------:R-:W-:Y:S02]  /*6500*/  @!UPT UIADD3 URZ, UPT, UPT, URZ, URZ, URZ ;  /* 0x000000fffffff290 */ /* 0x000fe4000fffe0ff */
[----:B------:R-:W1:Y:S01]  /*6510*/  @P3 LDC.64 R2, c[0x0][0x8a8] ;  /* 0x00022a00ff023b82 */ /* 0x000e620000000a00 */
[----:B------:R-:W-:Y:S04]  /*6520*/  @P3 IMAD R0, R62, UR36, RZ ;  /* 0x000000243e003c24 */ /* 0x000fe8000f8e02ff */
[----:B-1----:R-:W-:Y:S05]  /*6530*/  @P3 IMAD.WIDE R2, R0, 0x4, R2 ;  /* 0x0000000400023825 */ /* 0x002fea00078e0202 */
[----:B-----5:R1:W5:Y:S02]  /*6540*/  @P3 LDG.E R32, desc[UR46][R2.64] ;  /* 0x0000002e02203981 */ /* 0x020364000c1e1900 */
[----:B-1----:R-:W2:Y:S02]  /*6550*/  @!P3 LDC R32, c[0x0][0x8a0] ;  /* 0x00022800ff20bb82 */ /* 0x002ea40000000800 */
.L_x_116:
[----:B-----5:R-:W-:Y:S01]  /*6560*/  FSETP.NEU.AND P3, PT, R35, RZ, PT ;  /* 0x000000ff2300720b */ /* 0x020fe20003f6d000 */
[----:B------:R-:W-:Y:S01]  /*6570*/  BSSY B1, `(.L_x_117) ;  /* 0x0000039000017945 */ /* 0x000fe20003800000 */
[----:B------:R-:W-:Y:S01]  /*6580*/  SEL R5, RZ, 0xffffffff, P2 ;  /* 0xffffffffff057807 */ /* 0x000fe20001000000 */
[----:B------:R-:W-:Y:S01]  /*6590*/  IMAD.MOV.U32 R89, RZ, RZ, 0x1 ;  /* 0x00000001ff597424 */ /* 0x000fe200078e00ff */
[----:B------:R-:W-:Y:S01]  /*65a0*/  @P1 LOP3.LUT P2, RZ, R67, 0xff, RZ, 0xc0, !PT ;  /* 0x000000ff43ff1812 */ /* 0x000fe2000784c0ff */
[C---:B------:R-:W-:Y:S01]  /*65b0*/  IMAD R34, R30.reuse, 0x40, R33 ;  /* 0x000000401e227824 */ /* 0x040fe200078e0221 */
[----:B------:R-:W-:Y:S01]  /*65c0*/  @P1 SEL R0, RZ, 0xffffffff, P3 ;  /* 0xffffffffff001807 */ /* 0x000fe20001800000 */
[----:B------:R-:W-:Y:S01]  /*65d0*/  IMAD R86, R81, -0x10, R79 ;  /* 0xfffffff051567824 */ /* 0x000fe200078e024f */
[----:B------:R-:W-:Y:S01]  /*65e0*/  LOP3.LUT R77, R77, 0x1, RZ, 0x3c, !PT ;  /* 0x000000014d4d7812 */ /* 0x000fe200078e3cff */
[----:B------:R-:W-:Y:S01]  /*65f0*/  IMAD.MOV.U32 R43, RZ, RZ, RZ ;  /* 0x000000ffff2b7224 */ /* 0x000fe200078e00ff */
[----:B------:R-:W-:Y:S02]  /*6600*/  @P0 SEL R0, R5, R0, !P2 ;  /* 0x0000000005000207 */ /* 0x000fe40005000000 */
[----:B------:R-:W-:Y:S02]  /*6610*/  CS2R R46, SRZ ;  /* 0x00000000002e7805 */ /* 0x000fe4000001ff00 */
[----:B------:R-:W-:Y:S02]  /*6620*/  LEA R88, R30, UR48, 0x3 ;  /* 0x000000301e587c11 */ /* 0x000fe4000f8e18ff */
[----:B------:R-:W-:Y:S02]  /*6630*/  CS2R R44, SRZ ;  /* 0x00000000002c7805 */ /* 0x000fe4000001ff00 */
[----:B------:R-:W-:Y:S02]  /*6640*/  @P1 LOP3.LUT R0, R0, 0x1, RZ, 0xc0, !PT ;  /* 0x0000000100001812 */ /* 0x000fe400078ec0ff */
[----:B------:R-:W-:Y:S02]  /*6650*/  CS2R R50, SRZ ;  /* 0x0000000000327805 */ /* 0x000fe4000001ff00 */
[----:B------:R-:W-:Y:S02]  /*6660*/  SHF.L.U32 R3, R76, 0x1f, RZ ;  /* 0x0000001f4c037819 */ /* 0x000fe400000006ff */
[----:B------:R-:W-:Y:S02]  /*6670*/  CS2R R48, SRZ ;  /* 0x0000000000307805 */ /* 0x000fe4000001ff00 */
[----:B------:R-:W-:Y:S02]  /*6680*/  ISETP.NE.U32.OR P5, PT, R0, 0x1, !P1 ;  /* 0x000000010000780c */ /* 0x000fe40004fa5470 */
[----:B------:R-:W-:Y:S02]  /*6690*/  CS2R R54, SRZ ;  /* 0x0000000000367805 */ /* 0x000fe4000001ff00 */
[----:B------:R-:W-:Y:S02]  /*66a0*/  PLOP3.LUT P2, PT, PT, PT, UP1, 0x80, 0x8 ;  /* 0x000000000008781c */ /* 0x000fe40003f4f018 */
[----:B------:R-:W-:Y:S02]  /*66b0*/  CS2R R52, SRZ ;  /* 0x0000000000347805 */ /* 0x000fe4000001ff00 */
[----:B------:R-:W-:Y:S02]  /*66c0*/  LOP3.LUT P4, R84, R67, 0xff, RZ, 0xc0, !PT ;  /* 0x000000ff43547812 */ /* 0x000fe4000788c0ff */
[----:B------:R-:W-:Y:S02]  /*66d0*/  CS2R R58, SRZ ;  /* 0x00000000003a7805 */ /* 0x000fe4000001ff00 */
[----:B------:R-:W-:Y:S02]  /*66e0*/  SEL R0, RZ, 0xffffffff, P3 ;  /* 0xffffffffff007807 */ /* 0x000fe40001800000 */
[----:B------:R-:W-:Y:S02]  /*66f0*/  CS2R R56, SRZ ;  /* 0x0000000000387805 */ /* 0x000fe4000001ff00 */
[----:B------:R-:W-:Y:S02]  /*6700*/  P2R R87, PR, RZ, 0x20 ;  /* 0x00000020ff577803 */ /* 0x000fe40000000000 */
[----:B------:R-:W-:Y:S02]  /*6710*/  @P5 SHF.L.U32 R2, R77, 0x1f, RZ ;  /* 0x0000001f4d025819 */ /* 0x000fe400000006ff */
[----:B------:R-:W-:Y:S02]  /*6720*/  @P2 SEL R0, R5, R0, !P4 ;  /* 0x0000000005002207 */ /* 0x000fe40006000000 */
[----:B------:R-:W1:Y:S02]  /*6730*/  @P5 SYNCS.PHASECHK.TRANS64.TRYWAIT P1, [UR48+0xc0], R2 ;  /* 0x0000c002ff0055a7 */ /* 0x000e640008021130 */
[----:B------:R-:W-:Y:S04]  /*6740*/  LOP3.LUT R0, R0, 0x1, RZ, 0xc0, !PT ;  /* 0x0000000100007812 */ /* 0x000fe800078ec0ff */
[----:B------:R-:W-:Y:S04]  /*6750*/  ISETP.NE.U32.AND P2, PT, R0, 0x1, PT ;  /* 0x000000010000780c */ /* 0x000fe80003f45070 */
[----:B------:R-:W-:Y:S01]  /*6760*/  P2R R90, PR, RZ, 0x4 ;  /* 0x00000004ff5a7803 */ /* 0x000fe20000000000 */
[----:B------:R3:W4:Y:S01]  /*6770*/  SYNCS.PHASECHK.TRANS64.TRYWAIT P0, [R88+URZ+0x130], R3 ;  /* 0x00013003580075a7 */ /* 0x00072200080011ff */
[----:B-1----:R-:W-:Y:S01]  /*6780*/  @P5 SEL R89, RZ, 0x1, !P1 ;  /* 0x00000001ff595807 */ /* 0x002fe20004800000 */
[----:B---3--:R-:W-:Y:S06]  /*6790*/  @!P5 BRA `(.L_x_118) ;  /* 0x000000000058d947 */ /* 0x008fec0003800000 */
[----:B------:R-:W-:Y:S01]  /*67a0*/  IMAD.MOV.U32 R47, RZ, RZ, RZ ;  /* 0x000000ffff2f7224 */ /* 0x000fe200078e00ff */
[----:B------:R-:W-:Y:S01]  /*67b0*/  ISETP.NE.AND P1, PT, R89, RZ, PT ;  /* 0x000000ff5900720c */ /* 0x000fe20003f25270 */
[----:B------:R-:W-:Y:S01]  /*67c0*/  BSSY B0, `(.L_x_119) ;  /* 0x000000c000007945 */ /* 0x000fe20003800000 */
[----:B------:R-:W-:Y:S02]  /*67d0*/  CS2R R58, SRZ ;  /* 0x00000000003a7805 */ /* 0x000fe4000001ff00 */
[----:B------:R-:W-:Y:S02]  /*67e0*/  CS2R R56, SRZ ;  /* 0x0000000000387805 */ /* 0x000fe4000001ff00 */
[----:B------:R-:W-:Y:S02]  /*67f0*/  CS2R R54, SRZ ;  /* 0x0000000000367805 */ /* 0x000fe4000001ff00 */
[----:B------:R-:W-:Y:S02]  /*6800*/  CS2R R52, SRZ ;  /* 0x0000000000347805 */ /* 0x000fe4000001ff00 */
[----:B------:R-:W-:Y:S02]  /*6810*/  CS2R R50, SRZ ;  /* 0x0000000000327805 */ /* 0x000fe4000001ff00 */
[----:B------:R-:W-:Y:S02]  /*6820*/  CS2R R48, SRZ ;  /* 0x0000000000307805 */ /* 0x000fe4000001ff00 */
[----:B------:R-:W-:Y:S01]  /*6830*/  CS2R R44, SRZ ;  /* 0x00000000002c7805 */ /* 0x000fe2000001ff00 */
[----:B------:R-:W-:Y:S06]  /*6840*/  @P1 BRA `(.L_x_120) ;  /* 0x00000000000c1947 */ /* 0x000fec0003800000 */
[----:B------:R-:W-:Y:S04]  /*6850*/  SHF.L.U32 R5, R77, 0x1f, RZ ;  /* 0x0000001f4d057819 */ /* 0x000fe800000006ff */
[----:B------:R-:W1:Y:S02]  /*6860*/  SYNCS.PHASECHK.TRANS64.TRYWAIT P1, [UR48+0xc0], R5 ;  /* 0x0000c005ff0075a7 */ /* 0x000e640008021130 */
[----:B-1----:R-:W-:Y:S05]  /*6870*/  @!P1 BRA `(.L_x_121) ;  /* 0x0000003400bc9947 */ /* 0x002fea0003800000 */
.L_x_120:
[----:B------:R-:W-:Y:S05]  /*6880*/  BSYNC B0 ;  /* 0x0000000000007941 */ /* 0x000fea0003800000 */
.L_x_119:
[----:B------:R-:W-:Y:S01]  /*6890*/  ISETP.NE.AND P1, PT, R90, RZ, PT ;  /* 0x000000ff5a00720c */ /* 0x000fe20003f25270 */
[----:B------:R-:W-:Y:S11]  /*68a0*/  HFMA2 R43, -RZ, RZ, 0, 5.9604644775390625e-08 ;  /* 0x00000001ff2b7431 */ /* 0x000ff600000001ff */
[----:B------:R-:W-:Y:S01]  /*68b0*/  @!UPT UIADD3 URZ, UPT, UPT, URZ, URZ, URZ ;  /* 0x000000fffffff290 */ /* 0x000fe2000fffe0ff */
[----:B------:R3:W1:Y:S04]  /*68c0*/  @P1 LDS.128 R56, [R80] ;  /* 0x0000000050381984 */ /* 0x0006680000000c00 */
[----:B------:R3:W1:Y:S04]  /*68d0*/  @P1 LDS.128 R52, [R79+0x10] ;  /* 0x000010004f341984 */ /* 0x0006680000000c00 */
[----:B------:R3:W1:Y:S04]  /*68e0*/  @P1 LDS.128 R48, [R78+0x20] ;  /* 0x000020004e301984 */ /* 0x0006680000000c00 */
[----:B------:R3:W1:Y:S02]  /*68f0*/  @P1 LDS.128 R44, [R86+0x30] ;  /* 0x00003000562c1984 */ /* 0x0006640000000c00 */
.L_x_118:
[----:B------:R-:W-:Y:S05]  /*6900*/  BSYNC B1 ;  /* 0x0000000000017941 */ /* 0x000fea0003800000 */
.L_x_117:
[----:B-1----:R-:W-:Y:S04]  /*6910*/  SHF.R.U32.HI R5, RZ, 0x15, R34 ;  /* 0x00000015ff057819 */ /* 0x002fe80000011622 */
[----:B------:R-:W-:Y:S01]  /*6920*/  LOP3.LUT P1, RZ, R5, 0x3, R72, 0x48, !PT ;  /* 0x0000000305ff7812 */ /* 0x000fe20007824848 */
[----:B------:R-:W-:Y:S01]  /*6930*/  @!UPT UIADD3 URZ, UPT, UPT, URZ, URZ, URZ ;  /* 0x000000fffffff290 */ /* 0x000fe2000fffe0ff */
[----:B----4-:R-:W-:Y:S11]  /*6940*/  @P0 BRA `(.L_x_122) ;  /* 0x0000000000080947 */ /* 0x010ff60003800000 */
[----:B------:R-:W1:Y:S02]  /*6950*/  SYNCS.PHASECHK.TRANS64.TRYWAIT P0, [R88+URZ+0x130], R3 ;  /* 0x00013003580075a7 */ /* 0x000e6400080011ff */
[----:B-1----:R-:W-:Y:S05]  /*6960*/  @!P0 BRA `(.L_x_123) ;  /* 0x0000003400988947 */ /* 0x002fea0003800000 */
.L_x_122:
[----:B------:R-:W-:Y:S05]  /*6970*/  @!P1 BRA `(.L_x_124) ;  /* 0x0000000000409947 */ /* 0x000fea0003800000 */
[----:B------:R-:W4:Y:S01]  /*6980*/  LDCU.64 UR8, c[0x4][0x70] ;  /* 0x01000e00ff0877ac */ /* 0x000f220008000a00 */
[----:B-1----:R-:W-:Y:S01]  /*6990*/  MOV R3, 0x0 ;  /* 0x0000000000037802 */ /* 0x002fe20000000f00 */
[----:B------:R-:W-:Y:S02]  /*69a0*/  HFMA2 R12, -RZ, RZ, 0, 5.9604644775390625e-08 ;  /* 0x00000001ff0c7431 */ /* 0x000fe400000001ff */
[----:B------:R-:W-:Y:S02]  /*69b0*/  IMAD.MOV.U32 R8, RZ, RZ, 0x192 ;  /* 0x00000192ff087424 */ /* 0x000fe400078e00ff */
[----:B------:R-:W-:Y:S01]  /*69c0*/  IMAD.MOV.U32 R13, RZ, RZ, RZ ;  /* 0x000000ffff0d7224 */ /* 0x000fe200078e00ff */
[----:B------:R-:W1:Y:S01]  /*69d0*/  LDCU.64 UR6, c[0x4][0x78] ;  /* 0x01000f00ff0677ac */ /* 0x000e620008000a00 */
[----:B------:R-:W2:Y:S01]  /*69e0*/  LDC.64 R2, c[0x4][R3] ;  /* 0x0100000003027b82 */ /* 0x000ea20000000a00 */
[----:B------:R-:W5:Y:S01]  /*69f0*/  LDCU.64 UR4, c[0x4][0x10] ;  /* 0x01000200ff0477ac */ /* 0x000f620008000a00 */
[----:B----4-:R-:W-:Y:S01]  /*6a00*/  MOV R5, UR9 ;  /* 0x0000000900057c02 */ /* 0x010fe20008000f00 */
[----:B------:R-:W-:Y:S01]  /*6a10*/  IMAD.U32 R4, RZ, RZ, UR8 ;  /* 0x00000008ff047e24 */ /* 0x000fe2000f8e00ff */
[----:B-1----:R-:W-:Y:S01]  /*6a20*/  MOV R7, UR7 ;  /* 0x0000000700077c02 */ /* 0x002fe20008000f00 */
[----:B------:R-:W-:Y:S01]  /*6a30*/  IMAD.U32 R6, RZ, RZ, UR6 ;  /* 0x00000006ff067e24 */ /* 0x000fe2000f8e00ff */
[----:B-----5:R-:W-:Y:S01]  /*6a40*/  MOV R11, UR5 ;  /* 0x00000005000b7c02 */ /* 0x020fe20008000f00 */
[----:B------:R-:W-:Y:S02]  /*6a50*/  IMAD.U32 R10, RZ, RZ, UR4 ;  /* 0x00000004ff0a7e24 */ /* 0x000fe4000f8e00ff */
[----:B------:R-:W-:Y:S07]  /*6a60*/  LEPC R20, `(.L_x_124) ;  /* 0x000000001014794e */ /* 0x000fee0000000000 */
[----:B--23--:R-:W-:Y:S05]  /*6a70*/  CALL.ABS.NOINC R2 ;  /* 0x0000000002007343 */ /* 0x00cfea0003c00000 */
.L_x_124:
[----:B------:R-:W-:Y:S01]  /*6a80*/  LOP3.LUT R20, R56, 0xffffe000, RZ, 0xc0, !PT ;  /* 0xffffe00038147812 */ /* 0x000fe200078ec0ff */
[----:B------:R-:W-:Y:S05]  /*6a90*/  WARPSYNC.ALL ;  /* 0x0000000000007948 */ /* 0x000fea0003800000 */
[----:B------:R-:W-:Y:S01]  /*6aa0*/  R2UR UR4, R34 ;  /* 0x00000000220472ca */ /* 0x000fe200000e0000 */
[----:B------:R-:W-:Y:S01]  /*6ab0*/  BSSY.RECONVERGENT B0, `(.L_x_125) ;  /* 0x000005c000007945 */ /* 0x000fe20003800200 */
[----:B------:R-:W-:Y:S02]  /*6ac0*/  LOP3.LUT R21, R57, 0xffffe000, RZ, 0xc0, !PT ;  /* 0xffffe00039157812 */ /* 0x000fe400078ec0ff */
[----:B------:R-:W-:Y:S02]  /*6ad0*/  LOP3.LUT R40, R58, 0xffffe000, RZ, 0xc0, !PT ;  /* 0xffffe0003a287812 */ /* 0x000fe400078ec0ff */
[----:B------:R-:W-:Y:S02]  /*6ae0*/  LOP3.LUT R41, R52, 0xffffe000, RZ, 0xc0, !PT ;  /* 0xffffe00034297812 */ /* 0x000fe400078ec0ff */
[----:B------:R-:W-:Y:S05]  /*6af0*/  ISETP.NE.AND P0, PT, R82, RZ, PT ;  /* 0x000000ff5200720c */ /* 0x000fea0003f05270 */
[----:B------:R-:W2:Y:S02]  /*6b00*/  LDTM.x16 R4, tmem[UR4] ;  /* 0x00000004000479ee */ /* 0x000ea40008240000 */
[C---:B--2---:R-:W-:Y:S01]  /*6b10*/  FMUL R0, R32.reuse, R4 ;  /* 0x0000000420007220 */ /* 0x044fe20000400000 */
[C---:B------:R-:W-:Y:S01]  /*6b20*/  FMUL R2, R32.reuse, R5 ;  /* 0x0000000520027220 */ /* 0x040fe20000400000 */
[C---:B-1----:R-:W-:Y:S01]  /*6b30*/  FMUL R3, R32.reuse, R6 ;  /* 0x0000000620037220 */ /* 0x042fe20000400000 */
[----:B------:R-:W-:Y:S01]  /*6b40*/  FMUL R7, R32, R7 ;  /* 0x0000000720077220 */ /* 0x000fe20000400000 */
[----:B------:R-:W-:Y:S01]  /*6b50*/  FFMA R36, R35, R20, R0 ;  /* 0x0000001423247223 */ /* 0x000fe20000000000 */
[----:B------:R-:W-:Y:S01]  /*6b60*/  LOP3.LUT R20, R59, 0xffffe000, RZ, 0xc0, !PT ;  /* 0xffffe0003b147812 */ /* 0x000fe200078ec0ff */
[C---:B------:R-:W-:Y:S01]  /*6b70*/  FFMA R37, R35.reuse, R21, R2 ;  /* 0x0000001523257223 */ /* 0x040fe20000000002 */
[----:B------:R-:W-:Y:S01]  /*6b80*/  LOP3.LUT R21, R54, 0xffffe000, RZ, 0xc0, !PT ;  /* 0xffffe00036157812 */ /* 0x000fe200078ec0ff */
[----:B------:R-:W-:Y:S01]  /*6b90*/  FFMA R38, R35, R40, R3 ;  /* 0x0000002823267223 */ /* 0x000fe20000000003 */
[----:B------:R-:W-:Y:S01]  /*6ba0*/  LOP3.LUT R40, R53, 0xffffe000, RZ, 0xc0, !PT ;  /* 0xffffe00035287812 */ /* 0x000fe200078ec0ff */
[----:B------:R-:W-:Y:S01]  /*6bb0*/  FFMA R39, R35, R20, R7 ;  /* 0x0000001423277223 */ /* 0x000fe20000000007 */
[----:B------:R-:W-:Y:S01]  /*6bc0*/  LOP3.LUT R20, R55, 0xffffe000, RZ, 0xc0, !PT ;  /* 0xffffe00037147812 */ /* 0x000fe200078ec0ff */
[C---:B------:R-:W-:Y:S01]  /*6bd0*/  FMUL R4, R32.reuse, R8 ;  /* 0x0000000820047220 */ /* 0x040fe20000400000 */
[----:B------:R-:W-:Y:S01]  /*6be0*/  F2FP.TF32.F32.PACK_B R36, R36 ;  /* 0x00000024ff24723e */ /* 0x000fe200024050ff */
[C---:B------:R-:W-:Y:S01]  /*6bf0*/  FMUL R5, R32.reuse, R9 ;  /* 0x0000000920057220 */ /* 0x040fe20000400000 */
[----:B------:R-:W-:Y:S01]  /*6c00*/  F2FP.TF32.F32.PACK_B R37, R37 ;  /* 0x00000025ff25723e */ /* 0x000fe200024050ff */
[C---:B------:R-:W-:Y:S01]  /*6c10*/  FMUL R6, R32.reuse, R10 ;  /* 0x0000000a20067220 */ /* 0x040fe20000400000 */
[----:B------:R-:W-:Y:S01]  /*6c20*/  FMUL R11, R32, R11 ;  /* 0x0000000b200b7220 */ /* 0x000fe20000400000 */
[----:B------:R-:W-:Y:S01]  /*6c30*/  F2FP.TF32.F32.PACK_B R38, R38 ;  /* 0x00000026ff26723e */ /* 0x000fe200024050ff */
[C---:B------:R-:W-:Y:S01]  /*6c40*/  FFMA R4, R35.reuse, R41, R4 ;  /* 0x0000002923047223 */ /* 0x040fe20000000004 */
[----:B------:R-:W-:Y:S01]  /*6c50*/  F2FP.TF32.F32.PACK_B R39, R39 ;  /* 0x00000027ff27723e */ /* 0x000fe200024050ff */
[C---:B------:R-:W-:Y:S01]  /*6c60*/  FFMA R5, R35.reuse, R40, R5 ;  /* 0x0000002823057223 */ /* 0x040fe20000000005 */
[C---:B------:R-:W-:Y:S01]  /*6c70*/  FFMA R6, R35.reuse, R21, R6 ;  /* 0x0000001523067223 */ /* 0x040fe20000000006 */
[----:B------:R-:W-:Y:S01]  /*6c80*/  FFMA R7, R35, R20, R11 ;  /* 0x0000001423077223 */ /* 0x000fe2000000000b */
[----:B------:R-:W-:Y:S01]  /*6c90*/  LOP3.LUT R41, R48, 0xffffe000, RZ, 0xc0, !PT ;  /* 0xffffe00030297812 */ /* 0x000fe200078ec0ff */
[----:B------:R1:W-:Y:S01]  /*6ca0*/  STS.128 [R80], R36 ;  /* 0x0000002450007388 */ /* 0x0003e20000000c00 */
[----:B------:R-:W-:Y:S01]  /*6cb0*/  LOP3.LUT R40, R49, 0xffffe000, RZ, 0xc0, !PT ;  /* 0xffffe00031287812 */ /* 0x000fe200078ec0ff */
[C---:B------:R-:W-:Y:S01]  /*6cc0*/  FMUL R8, R32.reuse, R12 ;  /* 0x0000000c20087220 */ /* 0x040fe20000400000 */
[----:B------:R-:W-:Y:S01]  /*6cd0*/  FMUL R9, R32, R13 ;  /* 0x0000000d20097220 */ /* 0x000fe20000400000 */
[----:B------:R-:W-:Y:S01]  /*6ce0*/  LOP3.LUT R21, R50, 0xffffe000, RZ, 0xc0, !PT ;  /* 0xffffe00032157812 */ /* 0x000fe200078ec0ff */
[C---:B------:R-:W-:Y:S01]  /*6cf0*/  FMUL R10, R32.reuse, R14 ;  /* 0x0000000e200a7220 */ /* 0x040fe20000400000 */
[----:B------:R-:W-:Y:S01]  /*6d00*/  LOP3.LUT R20, R51, 0xffffe000, RZ, 0xc0, !PT ;  /* 0xffffe00033147812 */ /* 0x000fe200078ec0ff */
[----:B------:R-:W-:Y:S01]  /*6d10*/  FMUL R15, R32, R15 ;  /* 0x0000000f200f7220 */ /* 0x000fe20000400000 */
[----:B------:R-:W-:Y:S01]  /*6d20*/  F2FP.TF32.F32.PACK_B R4, R4 ;  /* 0x00000004ff04723e */ /* 0x000fe200024050ff */
[C---:B------:R-:W-:Y:S01]  /*6d30*/  FFMA R8, R35.reuse, R41, R8 ;  /* 0x0000002923087223 */ /* 0x040fe20000000008 */
[----:B------:R-:W-:Y:S01]  /*6d40*/  F2FP.TF32.F32.PACK_B R5, R5 ;  /* 0x00000005ff05723e */ /* 0x000fe200024050ff */
[C---:B------:R-:W-:Y:S01]  /*6d50*/  FFMA R9, R35.reuse, R40, R9 ;  /* 0x0000002823097223 */ /* 0x040fe20000000009 */
[----:B------:R-:W-:Y:S01]  /*6d60*/  F2FP.TF32.F32.PACK_B R6, R6 ;  /* 0x00000006ff06723e */ /* 0x000fe200024050ff */
[C---:B------:R-:W-:Y:S01]  /*6d70*/  FFMA R10, R35.reuse, R21, R10 ;  /* 0x00000015230a7223 */ /* 0x040fe2000000000a */
[----:B------:R-:W-:Y:S01]  /*6d80*/  F2FP.TF32.F32.PACK_B R7, R7 ;  /* 0x00000007ff07723e */ /* 0x000fe200024050ff */
[----:B------:R-:W-:Y:S01]  /*6d90*/  FFMA R11, R35, R20, R15 ;  /* 0x00000014230b7223 */ /* 0x000fe2000000000f */
[----:B------:R-:W-:Y:S01]  /*6da0*/  LOP3.LUT R41, R44, 0xffffe000, RZ, 0xc0, !PT ;  /* 0xffffe0002c297812 */ /* 0x000fe200078ec0ff */
[C---:B------:R-:W-:Y:S01]  /*6db0*/  FMUL R12, R32.reuse, R16 ;  /* 0x00000010200c7220 */ /* 0x040fe20000400000 */
[----:B------:R-:W-:Y:S01]  /*6dc0*/  LOP3.LUT R40, R45, 0xffffe000, RZ, 0xc0, !PT ;  /* 0xffffe0002d287812 */ /* 0x000fe200078ec0ff */
[----:B------:R1:W-:Y:S01]  /*6dd0*/  STS.128 [R79+0x10], R4 ;  /* 0x000010044f007388 */ /* 0x0003e20000000c00 */
        /* <DEDUP_REMOVED lines=13> */
[----:B------:R-:W-:Y:S02]  /*6eb0*/  F2FP.TF32.F32.PACK_B R12, R12 ;  /* 0x0000000cff0c723e */ /* 0x000fe400024050ff */
[----:B------:R-:W-:Y:S01]  /*6ec0*/  F2FP.TF32.F32.PACK_B R13, R13 ;  /* 0x0000000dff0d723e */ /* 0x000fe200024050ff */
[----:B------:R1:W-:Y:S01]  /*6ed0*/  STS.128 [R78+0x20], R8 ;  /* 0x000020084e007388 */ /* 0x0003e20000000c00 */
[----:B------:R-:W-:Y:S02]  /*6ee0*/  F2FP.TF32.F32.PACK_B R14, R14 ;  /* 0x0000000eff0e723e */ /* 0x000fe400024050ff */
[----:B------:R-:W-:Y:S05]  /*6ef0*/  F2FP.TF32.F32.PACK_B R15, R15 ;  /* 0x0000000fff0f723e */ /* 0x000fea00024050ff */
[----:B------:R1:W-:Y:S01]  /*6f00*/  STS.128 [R86+0x30], R12 ;  /* 0x0000300c56007388 */ /* 0x0003e20000000c00 */
[----:B------:R-:W-:Y:S01]  /*6f10*/  @!PT LDS RZ, [RZ] ;  /* 0x00000000fffff984 */ /* 0x000fe20000000800 */
[----:B------:R-:W-:Y:S01]  /*6f20*/  @!PT LDS RZ, [RZ] ;  /* 0x00000000fffff984 */ /* 0x000fe20000000800 */
[----:B------:R-:W-:Y:S01]  /*6f30*/  @!PT LDS RZ, [RZ] ;  /* 0x00000000fffff984 */ /* 0x000fe20000000800 */
[----:B------:R-:W-:Y:S01]  /*6f40*/  @!PT LDS RZ, [RZ] ;  /* 0x00000000fffff984 */ /* 0x000fe20000000800 */
[----:B------:R2:W-:Y:S07]  /*6f50*/  MEMBAR.ALL.CTA ;  /* 0x0000000000007992 */ /* 0x0005ee0000008000 */
[----:B--2---:R-:W2:Y:S02]  /*6f60*/  FENCE.VIEW.ASYNC.S ;  /* 0x00000000000073c6 */ /* 0x004ea40000000000 */
[----:B--2---:R-:W-:Y:S06]  /*6f70*/  BAR.SYNC.DEFER_BLOCKING 0x1, 0x80 ;  /* 0x0042000000007b1d */ /* 0x004fec0000010000 */
[----:B------:R-:W-:Y:S05]  /*6f80*/  @P0 BRA `(.L_x_126) ;  /* 0x0000000000380947 */ /* 0x000fea0003800000 */
[----:B------:R-:W-:Y:S02]  /*6f90*/  UIADD3 UR4, UPT, UPT, UR48, 0x200, URZ ;  /* 0x0000020030047890 */ /* 0x000fe4000fffe0ff */
[----:B------:R-:W-:Y:S01]  /*6fa0*/  UIADD3 UR8, UP0, UPT, UR52, 0x680, URZ ;  /* 0x0000068034087890 */ /* 0x000fe2000ff1e0ff */
[----:B------:R-:W-:Y:S01]  /*6fb0*/  UMOV UR43, UR36 ;  /* 0x00000024002b7c82 */ /* 0x000fe20008000000 */
[----:B------:R-:W-:Y:S02]  /*6fc0*/  UIADD3 UR5, UPT, UPT, UR41, 0x40, URZ ;  /* 0x0000004029057890 */ /* 0x000fe4000fffe0ff */
[----:B------:R-:W-:Y:S01]  /*6fd0*/  MOV R73, UR4 ;  /* 0x0000000400497c02 */ /* 0x000fe20008000f00 */
[----:B------:R-:W-:Y:S02]  /*6fe0*/  UIADD3.X UR9, UPT, UPT, URZ, UR53, URZ, UP0, !UPT ;  /* 0x00000035ff097290 */ /* 0x000fe400087fe4ff */
[----:B------:R-:W-:Y:S01]  /*6ff0*/  UIADD3 UR4, UPT, UPT, UR48, 0x1200, URZ ;  /* 0x0000120030047890 */ /* 0x000fe2000fffe0ff */
[----:B------:R-:W-:Y:S01]  /*7000*/  R2UR UR40, R73 ;  /* 0x00000000492872ca */ /* 0x000fe200000e0000 */
[----:B------:R-:W-:Y:S01]  /*7010*/  UMOV UR6, UR42 ;  /* 0x0000002a00067c82 */ /* 0x000fe20008000000 */
[----:B------:R-:W-:Y:S11]  /*7020*/  UMOV UR7, UR36 ;  /* 0x0000002400077c82 */ /* 0x000ff60008000000 */
[----:B------:R2:W-:Y:S01]  /*7030*/  UTMASTG.3D [UR40], [UR8] ;  /* 0x00000028080073b5 */ /* 0x0005e20008010000 */
[----:B------:R2:W-:Y:S01]  /*7040*/  UTMASTG.3D [UR4], [UR8] ;  /* 0x00000004080073b5 */ /* 0x0005e20008010000 */
[----:B------:R0:W-:Y:S01]  /*7050*/  UTMACMDFLUSH ;  /* 0x00000000000079b7 */ /* 0x0001e20000000000 */
[----:B--2---:R-:W-:Y:S04]  /*7060*/  DEPBAR.LE SB0, 0x1 ;  /* 0x000080400000791a */ /* 0x004fe80000000000 */
.L_x_126:
[----:B------:R-:W-:Y:S05]  /*7070*/  BSYNC.RECONVERGENT B0 ;  /* 0x0000000000007941 */ /* 0x000fea0003800200 */
.L_x_125:
[----:B------:R-:W-:Y:S01]  /*7080*/  BAR.SYNC.DEFER_BLOCKING 0x1, 0x80 ;  /* 0x0042000000007b1d */ /* 0x000fe20000010000 */
[----:B------:R-:W-:Y:S01]  /*7090*/  ISETP.NE.AND P1, PT, R87, RZ, PT ;  /* 0x000000ff5700720c */ /* 0x000fe20003f25270 */
[----:B------:R-:W-:Y:S01]  /*70a0*/  UISETP.NE.AND UP0, UPT, UR49, URZ, UPT ;  /* 0x000000ff3100728c */ /* 0x000fe2000bf05270 */
[----:B------:R-:W-:Y:S11]  /*70b0*/  LEA R3, R43, UR48, 0x3 ;  /* 0x000000302b037c11 */ /* 0x000ff6000f8e18ff */
[----:B------:R-:W-:Y:S01]  /*70c0*/  @P1 SHF.L.U32 R2, R77, 0x1f, RZ ;  /* 0x0000001f4d021819 */ /* 0x000fe200000006ff */
[----:B------:R-:W-:Y:S06]  /*70d0*/  BRA.U !UP0, `(.L_x_127) ;  /* 0x0000000108247547 */ /* 0x000fec000b800000 */
[----:B-1----:R-:W-:Y:S01]  /*70e0*/  IMAD.U32 R5, RZ, RZ, UR51 ;  /* 0x00000033ff057e24 */ /* 0x002fe2000f8e00ff */
[----:B------:R-:W-:Y:S01]  /*70f0*/  MOV R0, UR37 ;  /* 0x0000002500007c02 */ /* 0x000fe20008000f00 */
[----:B------:R-:W-:Y:S03]  /*7100*/  UIADD3 UR51, UPT, UPT, UR51, 0x1, URZ ;  /* 0x0000000133337890 */ /* 0x000fe6000fffe0ff */
[----:B------:R-:W-:Y:S01]  /*7110*/  @P1 LEA R5, R5, UR48, 0x3 ;  /* 0x0000003005051c11 */ /* 0x000fe2000f8e18ff */
[----:B------:R-:W-:Y:S04]  /*7120*/  UISETP.NE.AND UP0, UPT, UR51, 0x4, UPT ;  /* 0x000000043300788c */ /* 0x000fe8000bf05270 */
[----:B------:R-:W-:Y:S01]  /*7130*/  @P1 VIADD R5, R5, 0xe0 ;  /* 0x000000e005051836 */ /* 0x000fe20000000000 */
[----:B------:R-:W-:Y:S04]  /*7140*/  USEL UR51, UR51, URZ, UP0 ;  /* 0x000000ff33337287 */ /* 0x000fe80008000000 */
[----:B------:R-:W-:Y:S04]  /*7150*/  @P1 PRMT R0, R0, 0x654, R5 ;  /* 0x0000065400001816 */ /* 0x000fe80000000005 */
[----:B------:R2:W-:Y:S04]  /*7160*/  @P1 SYNCS.ARRIVE.TRANS64.RED.A1T0 RZ, [R0+URZ], RZ ;  /* 0x000000ff00ff19a7 */ /* 0x0005e800081004ff */
.L_x_127:
[----:B------:R-:W4:Y:S01]  /*7170*/  @P1 SYNCS.PHASECHK.TRANS64.TRYWAIT P0, [R3+URZ+0xc0], R2 ;  /* 0x0000c002030015a7 */ /* 0x000f2200080011ff */
[----:B------:R-:W-:Y:S01]  /*7180*/  BSSY B1, `(.L_x_128) ;  /* 0x0000016000017945 */ /* 0x000fe20003800000 */
[----:B----4-:R-:W-:Y:S03]  /*7190*/  @P1 SEL R89, RZ, 0x1, !P0 ;  /* 0x00000001ff591807 */ /* 0x010fe60004000000 */
[----:B------:R-:W-:Y:S05]  /*71a0*/  @!P1 BRA `(.L_x_129) ;  /* 0x00000000004c9947 */ /* 0x000fea0003800000 */
[----:B------:R-:W-:Y:S01]  /*71b0*/  ISETP.NE.AND P0, PT, R89, RZ, PT ;  /* 0x000000ff5900720c */ /* 0x000fe20003f05270 */
[----:B------:R-:W-:Y:S01]  /*71c0*/  BSSY B0, `(.L_x_130) ;  /* 0x000000b000007945 */ /* 0x000fe20003800000 */
[----:B------:R-:W-:Y:S11]  /*71d0*/  ISETP.NE.AND P1, PT, R90, RZ, PT ;  /* 0x000000ff5a00720c */ /* 0x000ff60003f25270 */
[----:B------:R-:W-:Y:S02]  /*71e0*/  @!UPT UIADD3 URZ, UPT, UPT, URZ, URZ, URZ ;  /* 0x000000fffffff290 */ /* 0x000fe4000fffe0ff */
[C---:B-1----:R-:W-:Y:S01]  /*71f0*/  @P1 IMAD R6, R43.reuse, 0x2000, R80 ;  /* 0x000020002b061824 */ /* 0x042fe200078e0250 */
[C---:B------:R-:W-:Y:S01]  /*7200*/  @P1 LEA R4, R43.reuse, R78, 0xd ;  /* 0x0000004e2b041211 */ /* 0x040fe200078e68ff */
[C---:B------:R-:W-:Y:S02]  /*7210*/  @P1 IMAD R5, R43.reuse, 0x2000, R79 ;  /* 0x000020002b051824 */ /* 0x040fe400078e024f */
[----:B------:R-:W-:Y:S01]  /*7220*/  @P1 IMAD R2, R43, 0x2000, R86 ;  /* 0x000020002b021824 */ /* 0x000fe200078e0256 */
[----:B------:R-:W-:Y:S06]  /*7230*/  @P0 BRA `(.L_x_131) ;  /* 0x00000000000c0947 */ /* 0x000fec0003800000 */
[----:B--2---:R-:W-:Y:S04]  /*7240*/  SHF.L.U32 R0, R77, 0x1f, RZ ;  /* 0x0000001f4d007819 */ /* 0x004fe800000006ff */
[----:B------:R-:W1:Y:S02]  /*7250*/  SYNCS.PHASECHK.TRANS64.TRYWAIT P0, [R3+URZ+0xc0], R0 ;  /* 0x0000c000030075a7 */ /* 0x000e6400080011ff */
[----:B-1----:R-:W-:Y:S05]  /*7260*/  @!P0 BRA `(.L_x_132) ;  /* 0x0000002c006c8947 */ /* 0x002fea0003800000 */
.L_x_131:
[----:B------:R-:W-:Y:S05]  /*7270*/  BSYNC B0 ;  /* 0x0000000000007941 */ /* 0x000fea0003800000 */
.L_x_130:
[----:B------:R-:W-:Y:S02]  /*7280*/  ISETP.NE.AND P0, PT, R90, RZ, PT ;  /* 0x000000ff5a00720c */ /* 0x000fe40003f05270 */
[----:B------:R-:W-:Y:S11]  /*7290*/  IADD3 R43, PT, PT, R43, 0x1, RZ ;  /* 0x000000012b2b7810 */ /* 0x000ff60007ffe0ff */
[----:B------:R4:W1:Y:S04]  /*72a0*/  @P0 LDS.128 R56, [R6] ;  /* 0x0000000006380984 */ /* 0x0008680000000c00 */
[----:B------:R4:W1:Y:S04]  /*72b0*/  @P0 LDS.128 R52, [R5+0x10] ;  /* 0x0000100005340984 */ /* 0x0008680000000c00 */
[----:B------:R4:W1:Y:S04]  /*72c0*/  @P0 LDS.128 R48, [R4+0x20] ;  /* 0x0000200004300984 */ /* 0x0008680000000c00 */
[----:B------:R4:W1:Y:S02]  /*72d0*/  @P0 LDS.128 R44, [R2+0x30] ;  /* 0x00003000022c0984 */ /* 0x0008640000000c00 */
.L_x_129:
[----:B------:R-:W-:Y:S05]  /*72e0*/  BSYNC B1 ;  /* 0x0000000000017941 */ /* 0x000fea0003800000 */
.L_x_128:
[----:B-1----:R-:W-:Y:S05]  /*72f0*/  VIADD R3, R34, 0x10 ;  /* 0x0000001022037836 */ /* 0x002fea0000000000 */
[----:B------:R-:W-:Y:S04]  /*7300*/  SHF.R.U32.HI R3, RZ, 0x15, R3 ;  /* 0x00000015ff037819 */ /* 0x000fe80000011603 */
[----:B------:R-:W-:Y:S11]  /*7310*/  LOP3.LUT P0, RZ, R3, 0x3, R72, 0x48, !PT ;  /* 0x0000000303ff7812 */ /* 0x000ff60007804848 */
[----:B------:R-:W-:Y:S02]  /*7320*/  @!UPT UIADD3 URZ, UPT, UPT, URZ, URZ, URZ ;  /* 0x000000fffffff290 */ /* 0x000fe4000fffe0ff */
[----:B------:R-:W-:Y:S05]  /*7330*/  @!P0 BRA `(.L_x_133) ;  /* 0x0000000000408947 */ /* 0x000fea0003800000 */
[----:B------:R-:W1:Y:S01]  /*7340*/  LDCU.64 UR8, c[0x4][0x70] ;  /* 0x01000e00ff0877ac */ /* 0x000e620008000a00 */
[----:B------:R-:W-:Y:S01]  /*7350*/  MOV R3, 0x0 ;  /* 0x0000000000037802 */ /* 0x000fe20000000f00 */
[----:B------:R-:W-:Y:S02]  /*7360*/  HFMA2 R12, -RZ, RZ, 0, 5.9604644775390625e-08 ;  /* 0x00000001ff0c7431 */ /* 0x000fe400000001ff */
[----:B------:R-:W-:Y:S02]  /*7370*/  IMAD.MOV.U32 R8, RZ, RZ, 0x192 ;  /* 0x00000192ff087424 */ /* 0x000fe400078e00ff */
[----:B------:R-:W-:Y:S01]  /*7380*/  IMAD.MOV.U32 R13, RZ, RZ, RZ ;  /* 0x000000ffff0d7224 */ /* 0x000fe200078e00ff */
[----:B------:R-:W5:Y:S01]  /*7390*/  LDCU.64 UR6, c[0x4][0x78] ;  /* 0x01000f00ff0677ac */ /* 0x000f620008000a00 */
[----:B----4-:R-:W4:Y:S01]  /*73a0*/  LDC.64 R2, c[0x4][R3] ;  /* 0x0100000003027b82 */ /* 0x010f220000000a00 */
[----:B------:R-:W2:Y:S01]  /*73b0*/  LDCU.64 UR4, c[0x4][0x10] ;  /* 0x01000200ff0477ac */ /* 0x000ea20008000a00 */
[----:B-1----:R-:W-:Y:S01]  /*73c0*/  MOV R5, UR9 ;  /* 0x0000000900057c02 */ /* 0x002fe20008000f00 */
[----:B------:R-:W-:Y:S01]  /*73d0*/  IMAD.U32 R4, RZ, RZ, UR8 ;  /* 0x00000008ff047e24 */ /* 0x000fe2000f8e00ff */
[----:B-----5:R-:W-:Y:S01]  /*73e0*/  MOV R7, UR7 ;  /* 0x0000000700077c02 */ /* 0x020fe20008000f00 */
[----:B------:R-:W-:Y:S01]  /*73f0*/  IMAD.U32 R6, RZ, RZ, UR6 ;  /* 0x00000006ff067e24 */ /* 0x000fe2000f8e00ff */
[----:B--2---:R-:W-:Y:S01]  /*7400*/  MOV R11, UR5 ;  /* 0x00000005000b7c02 */ /* 0x004fe20008000f00 */
[----:B------:R-:W-:Y:S02]  /*7410*/  IMAD.U32 R10, RZ, RZ, UR4 ;  /* 0x00000004ff0a7e24 */ /* 0x000fe4000f8e00ff */
[----:B------:R-:W-:Y:S07]  /*7420*/  LEPC R20, `(.L_x_133) ;  /* 0x000000001014794e */ /* 0x000fee0000000000 */
[----:B---34-:R-:W-:Y:S05]  /*7430*/  CALL.ABS.NOINC R2 ;  /* 0x0000000002007343 */ /* 0x018fea0003c00000 */
.L_x_133:
[----:B------:R-:W-:Y:S01]  /*7440*/  LOP3.LUT R20, R56, 0xffffe000, RZ, 0xc0, !PT ;  /* 0xffffe00038147812 */ /* 0x000fe200078ec0ff */
[----:B------:R-:W-:Y:S05]  /*7450*/  WARPSYNC.ALL ;  /* 0x0000000000007948 */ /* 0x000fea0003800000 */
[----:B------:R-:W-:Y:S01]  /*7460*/  R2UR UR4, R34 ;  /* 0x00000000220472ca */ /* 0x000fe200000e0000 */
[----:B------:R-:W-:Y:S01]  /*7470*/  IMAD.U32 R92, RZ, RZ, UR51 ;  /* 0x00000033ff5c7e24 */ /* 0x000fe2000f8e00ff */
[----:B------:R-:W-:Y:S01]  /*7480*/  LOP3.LUT R21, R57, 0xffffe000, RZ, 0xc0, !PT ;  /* 0xffffe00039157812 */ /* 0x000fe200078ec0ff */
[----:B------:R-:W-:Y:S01]  /*7490*/  IMAD.U32 R91, RZ, RZ, UR37 ;  /* 0x00000025ff5b7e24 */ /* 0x000fe2000f8e00ff */
[----:B------:R-:W-:Y:S01]  /*74a0*/  LOP3.LUT R40, R59, 0xffffe000, RZ, 0xc0, !PT ;  /* 0xffffe0003b287812 */ /* 0x000fe200078ec0ff */
[----:B------:R-:W-:Y:S01]  /*74b0*/  BSSY.RECONVERGENT B0, `(.L_x_134) ;  /* 0x0000060000007945 */ /* 0x000fe20003800200 */
[----:B------:R-:W-:Y:S02]  /*74c0*/  LOP3.LUT R41, R52, 0xffffe000, RZ, 0xc0, !PT ;  /* 0xffffe00034297812 */ /* 0x000fe400078ec0ff */
[----:B------:R-:W-:Y:S02]  /*74d0*/  LOP3.LUT R42, R53, 0xffffe000, RZ, 0xc0, !PT ;  /* 0xffffe000352a7812 */ /* 0x000fe400078ec0ff */
[----:B------:R-:W-:Y:S02]  /*74e0*/  ISETP.NE.AND P6, PT, R87, RZ, PT ;  /* 0x000000ff5700720c */ /* 0x000fe40003fc5270 */
[----:B------:R-:W-:Y:S01]  /*74f0*/  ISETP.NE.AND P0, PT, R82, RZ, PT ;  /* 0x000000ff5200720c */ /* 0x000fe20003f05270 */
[----:B----4-:R-:W2:Y:S10]  /*7500*/  LDTM.x16 R4, tmem[UR4+0x10] ;  /* 0x00001004000479ee */ /* 0x010eb40008240000 */
[----:B------:R-:W-:Y:S02]  /*7510*/  @P6 LEA R92, R92, UR48, 0x3 ;  /* 0x000000305c5c6c11 */ /* 0x000fe4000f8e18ff */
[----:B------:R-:W-:Y:S03]  /*7520*/  @P6 SHF.L.U32 R93, R77, 0x1f, RZ ;  /* 0x0000001f4d5d6819 */ /* 0x000fe600000006ff */
[----:B------:R-:W-:Y:S05]  /*7530*/  @P6 VIADD R92, R92, 0xe0 ;  /* 0x000000e05c5c6836 */ /* 0x000fea0000000000 */
[----:B------:R-:W-:Y:S02]  /*7540*/  @P6 PRMT R91, R91, 0x654, R92 ;  /* 0x000006545b5b6816 */ /* 0x000fe4000000005c */
[----:B------:R-:W-:Y:S01]  /*7550*/  LEA R92, R43, UR48, 0x3 ;  /* 0x000000302b5c7c11 */ /* 0x000fe2000f8e18ff */
[C---:B--2---:R-:W-:Y:S01]  /*7560*/  FMUL R0, R32.reuse, R4 ;  /* 0x0000000420007220 */ /* 0x044fe20000400000 */
[C---:B------:R-:W-:Y:S01]  /*7570*/  FMUL R2, R32.reuse, R5 ;  /* 0x0000000520027220 */ /* 0x040fe20000400000 */
[C---:B------:R-:W-:Y:S01]  /*7580*/  FMUL R3, R32.reuse, R6 ;  /* 0x0000000620037220 */ /* 0x040fe20000400000 */
[----:B------:R-:W-:Y:S01]  /*7590*/  FMUL R7, R32, R7 ;  /* 0x0000000720077220 */ /* 0x000fe20000400000 */
[C---:B------:R-:W-:Y:S01]  /*75a0*/  FFMA R36, R35.reuse, R20, R0 ;  /* 0x0000001423247223 */ /* 0x040fe20000000000 */
[----:B------:R-:W-:Y:S01]  /*75b0*/  LOP3.LUT R20, R58, 0xffffe000, RZ, 0xc0, !PT ;  /* 0xffffe0003a147812 */ /* 0x000fe200078ec0ff */
[C---:B------:R-:W-:Y:S01]  /*75c0*/  FFMA R37, R35.reuse, R21, R2 ;  /* 0x0000001523257223 */ /* 0x040fe20000000002 */
[----:B------:R-:W-:Y:S01]  /*75d0*/  LOP3.LUT R21, R48, 0xffffe000, RZ, 0xc0, !PT ;  /* 0xffffe00030157812 */ /* 0x000fe200078ec0ff */
[----:B------:R-:W-:Y:S01]  /*75e0*/  FMUL R4, R32, R8 ;  /* 0x0000000820047220 */ /* 0x000fe20000400000 */
[----:B------:R-:W-:Y:S01]  /*75f0*/  F2FP.TF32.F32.PACK_B R36, R36 ;  /* 0x00000024ff24723e */ /* 0x000fe200024050ff */
[C---:B------:R-:W-:Y:S01]  /*7600*/  FFMA R38, R35.reuse, R20, R3 ;  /* 0x0000001423267223 */ /* 0x040fe20000000003 */
[----:B------:R-:W-:Y:S01]  /*7610*/  LOP3.LUT R20, R54, 0xffffe000, RZ, 0xc0, !PT ;  /* 0xffffe00036147812 */ /* 0x000fe200078ec0ff */
[----:B------:R-:W-:Y:S01]  /*7620*/  FFMA R39, R35, R40, R7 ;  /* 0x0000002823277223 */ /* 0x000fe20000000007 */
[----:B------:R-:W-:Y:S01]  /*7630*/  LOP3.LUT R40, R55, 0xffffe000, RZ, 0xc0, !PT ;  /* 0xffffe00037287812 */ /* 0x000fe200078ec0ff */
[C---:B------:R-:W-:Y:S01]  /*7640*/  FMUL R5, R32.reuse, R9 ;  /* 0x0000000920057220 */ /* 0x040fe20000400000 */
[C---:B------:R-:W-:Y:S01]  /*7650*/  FMUL R6, R32.reuse, R10 ;  /* 0x0000000a20067220 */ /* 0x040fe20000400000 */
[C---:B------:R-:W-:Y:S01]  /*7660*/  FMUL R11, R32.reuse, R11 ;  /* 0x0000000b200b7220 */ /* 0x040fe20000400000 */
[----:B------:R-:W-:Y:S01]  /*7670*/  F2FP.TF32.F32.PACK_B R37, R37 ;  /* 0x00000025ff25723e */ /* 0x000fe200024050ff */
[C---:B------:R-:W-:Y:S01]  /*7680*/  FFMA R4, R35.reuse, R41, R4 ;  /* 0x0000002923047223 */ /* 0x040fe20000000004 */
[----:B------:R-:W-:Y:S01]  /*7690*/  F2FP.TF32.F32.PACK_B R38, R38 ;  /* 0x00000026ff26723e */ /* 0x000fe200024050ff */
[C---:B------:R-:W-:Y:S01]  /*76a0*/  FFMA R5, R35.reuse, R42, R5 ;  /* 0x0000002a23057223 */ /* 0x040fe20000000005 */
[----:B------:R-:W-:Y:S01]  /*76b0*/  F2FP.TF32.F32.PACK_B R39, R39 ;  /* 0x00000027ff27723e */ /* 0x000fe200024050ff */
[C---:B------:R-:W-:Y:S01]  /*76c0*/  FFMA R6, R35.reuse, R20, R6 ;  /* 0x0000001423067223 */ /* 0x040fe20000000006 */
[----:B------:R-:W-:Y:S01]  /*76d0*/  FFMA R7, R35, R40, R11 ;  /* 0x0000002823077223 */ /* 0x000fe2000000000b */
        /* <DEDUP_REMOVED lines=47> */
[----:B------:R-:W-:Y:S02]  /*79d0*/  UIADD3 UR12, UP0, UPT, UR52, 0x680, URZ ;  /* 0x00000680340c7890 */ /* 0x000fe4000ff1e0ff */
[----:B------:R-:W-:Y:S02]  /*79e0*/  UIADD3 UR9, UPT, UPT, UR41, 0x10, URZ ;  /* 0x0000001029097890 */ /* 0x000fe4000fffe0ff */
[----:B------:R-:W-:Y:S02]  /*79f0*/  UIADD3 UR8, UPT, UPT, UR48, 0x2200, URZ ;  /* 0x0000220030087890 */ /* 0x000fe4000fffe0ff */
[----:B------:R-:W-:Y:S01]  /*7a00*/  UIADD3.X UR13, UPT, UPT, URZ, UR53, URZ, UP0, !UPT ;  /* 0x00000035ff0d7290 */ /* 0x000fe200087fe4ff */
[----:B------:R-:W-:Y:S01]  /*7a10*/  UMOV UR10, UR42 ;  /* 0x0000002a000a7c82 */ /* 0x000fe20008000000 */
[----:B------:R-:W-:Y:S01]  /*7a20*/  UMOV UR11, UR36 ;  /* 0x00000024000b7c82 */ /* 0x000fe20008000000 */
[----:B------:R-:W-:Y:S02]  /*7a30*/  UIADD3 UR5, UPT, UPT, UR41, 0x50, URZ ;  /* 0x0000005029057890 */ /* 0x000fe4000fffe0ff */
[----:B------:R-:W-:Y:S01]  /*7a40*/  UIADD3 UR4, UPT, UPT, UR48, 0x3200, URZ ;  /* 0x0000320030047890 */ /* 0x000fe2000fffe0ff */
[----:B------:R-:W-:Y:S03]  /*7a50*/  UMOV UR6, UR42 ;  /* 0x0000002a00067c82 */ /* 0x000fe60008000000 */
[----:B------:R2:W-:Y:S01]  /*7a60*/  UTMASTG.3D [UR8], [UR12] ;  /* 0x000000080c0073b5 */ /* 0x0005e20008010000 */
[----:B------:R-:W-:Y:S04]  /*7a70*/  UMOV UR7, UR36 ;  /* 0x0000002400077c82 */ /* 0x000fe80008000000 */
[----:B------:R2:W-:Y:S01]  /*7a80*/  UTMASTG.3D [UR4], [UR12] ;  /* 0x000000040c0073b5 */ /* 0x0005e20008010000 */
[----:B------:R0:W-:Y:S01]  /*7a90*/  UTMACMDFLUSH ;  /* 0x00000000000079b7 */ /* 0x0001e20000000000 */
[----:B--2---:R-:W-:Y:S04]  /*7aa0*/  DEPBAR.LE SB0, 0x1 ;  /* 0x000080400000791a */ /* 0x004fe80000000000 */
.L_x_135:
[----:B------:R-:W-:Y:S05]  /*7ab0*/  BSYNC.RECONVERGENT B0 ;  /* 0x0000000000007941 */ /* 0x000fea0003800200 */
.L_x_134:
[----:B------:R-:W-:Y:S01]  /*7ac0*/  BAR.SYNC.DEFER_BLOCKING 0x1, 0x80 ;  /* 0x0042000000007b1d */ /* 0x000fe20000010000 */
[----:B------:R-:W-:Y:S04]  /*7ad0*/  UIADD3 UR40, UPT, UPT, UR51, 0x1, URZ ;  /* 0x0000000133287890 */ /* 0x000fe8000fffe0ff */
[----:B------:R-:W-:Y:S04]  /*7ae0*/  UISETP.NE.AND UP0, UPT, UR40, 0x4, UPT ;  /* 0x000000042800788c */ /* 0x000fe8000bf05270 */
[----:B------:R-:W-:Y:S01]  /*7af0*/  USEL UR40, UR40, URZ, UP0 ;  /* 0x000000ff28287287 */ /* 0x000fe20008000000 */
[----:B------:R2:W-:Y:S01]  /*7b00*/  @P6 SYNCS.ARRIVE.TRANS64.RED.A1T0 RZ, [R91+URZ], RZ ;  /* 0x000000ff5bff69a7 */ /* 0x0005e200081004ff */
[----:B------:R-:W-:Y:S01]  /*7b10*/  BSSY B1, `(.L_x_136) ;  /* 0x0000017000017945 */ /* 0x000fe20003800000 */
[----:B------:R-:W4:Y:S02]  /*7b20*/  @P6 SYNCS.PHASECHK.TRANS64.TRYWAIT P0, [R92+URZ+0xc0], R93 ;  /* 0x0000c05d5c0065a7 */ /* 0x000f2400080011ff */
[----:B----4-:R-:W-:Y:S01]  /*7b30*/  @P6 SEL R89, RZ, 0x1, !P0 ;  /* 0x00000001ff596807 */ /* 0x010fe20004000000 */
[----:B--2---:R-:W-:Y:S06]  /*7b40*/  @!P6 BRA `(.L_x_137) ;  /* 0x00000000004ce947 */ /* 0x004fec0003800000 */
        /* <DEDUP_REMOVED lines=9> */
[----:B------:R-:W-:Y:S04]  /*7be0*/  SHF.L.U32 R5, R77, 0x1f, RZ ;  /* 0x0000001f4d057819 */ /* 0x000fe800000006ff */
[----:B------:R-:W1:Y:S02]  /*7bf0*/  SYNCS.PHASECHK.TRANS64.TRYWAIT P0, [R92+URZ+0xc0], R5 ;  /* 0x0000c0055c0075a7 */ /* 0x000e6400080011ff */
[----:B-1----:R-:W-:Y:S05]  /*7c00*/  @!P0 BRA `(.L_x_140) ;  /* 0x0000002400188947 */ /* 0x002fea0003800000 */
.L_x_139:
[----:B------:R-:W-:Y:S05]  /*7c10*/  BSYNC B0 ;  /* 0x0000000000007941 */ /* 0x000fea0003800000 */
.L_x_138:
[----:B------:R-:W-:Y:S02]  /*7c20*/  ISETP.NE.AND P0, PT, R90, RZ, PT ;  /* 0x000000ff5a00720c */ /* 0x000fe40003f05270 */
[----:B------:R-:W-:Y:S11]  /*7c30*/  IADD3 R43, PT, PT, R43, 0x1, RZ ;  /* 0x000000012b2b7810 */ /* 0x000ff60007ffe0ff */
[----:B------:R2:W4:Y:S04]  /*7c40*/  @P0 LDS.128 R56, [R4] ;  /* 0x0000000004380984 */ /* 0x0005280000000c00 */
[----:B------:R2:W1:Y:S04]  /*7c50*/  @P0 LDS.128 R52, [R3+0x10] ;  /* 0x0000100003340984 */ /* 0x0004680000000c00 */
[----:B------:R2:W1:Y:S04]  /*7c60*/  @P0 LDS.128 R48, [R2+0x20] ;  /* 0x0000200002300984 */ /* 0x0004680000000c00 */
[----:B------:R2:W1:Y:S02]  /*7c70*/  @P0 LDS.128 R44, [R0+0x30] ;  /* 0x00003000002c0984 */ /* 0x0004640000000c00 */
.L_x_137:
[----:B------:R-:W-:Y:S05]  /*7c80*/  BSYNC B1 ;  /* 0x0000000000017941 */ /* 0x000fea0003800000 */
.L_x_136:
[----:B--2---:R-:W-:Y:S05]  /*7c90*/  VIADD R3, R34, 0x20 ;  /* 0x0000002022037836 */ /* 0x004fea0000000000 */
[----:B------:R-:W-:Y:S04]  /*7ca0*/  SHF.R.U32.HI R3, RZ, 0x15, R3 ;  /* 0x00000015ff037819 */ /* 0x000fe80000011603 */
[----:B------:R-:W-:Y:S11]  /*7cb0*/  LOP3.LUT P0, RZ, R3, 0x3, R72, 0x48, !PT ;  /* 0x0000000303ff7812 */ /* 0x000ff60007804848 */
[----:B------:R-:W-:Y:S02]  /*7cc0*/  @!UPT UIADD3 URZ, UPT, UPT, URZ, URZ, URZ ;  /* 0x000000fffffff290 */ /* 0x000fe4000fffe0ff */
[----:B------:R-:W-:Y:S05]  /*7cd0*/  @!P0 BRA `(.L_x_141) ;  /* 0x0000000000408947 */ /* 0x000fea0003800000 */
[----:B------:R-:W2:Y:S01]  /*7ce0*/  LDCU.64 UR8, c[0x4][0x70] ;  /* 0x01000e00ff0877ac */ /* 0x000ea20008000a00 */
[----:B------:R-:W-:Y:S01]  /*7cf0*/  MOV R3, 0x0 ;  /* 0x0000000000037802 */ /* 0x000fe20000000f00 */
[----:B-1----:R-:W-:Y:S02]  /*7d00*/  HFMA2 R12, -RZ, RZ, 0, 5.9604644775390625e-08 ;  /* 0x00000001ff0c7431 */ /* 0x002fe400000001ff */
[----:B------:R-:W-:Y:S02]  /*7d10*/  IMAD.MOV.U32 R8, RZ, RZ, 0x192 ;  /* 0x00000192ff087424 */ /* 0x000fe400078e00ff */
[----:B------:R-:W-:Y:S01]  /*7d20*/  IMAD.MOV.U32 R13, RZ, RZ, RZ ;  /* 0x000000ffff0d7224 */ /* 0x000fe200078e00ff */
[----:B------:R-:W1:Y:S01]  /*7d30*/  LDCU.64 UR6, c[0x4][0x78] ;  /* 0x01000f00ff0677ac */ /* 0x000e620008000a00 */
[----:B------:R-:W3:Y:S01]  /*7d40*/  LDC.64 R2, c[0x4][R3] ;  /* 0x0100000003027b82 */ /* 0x000ee20000000a00 */
[----:B------:R-:W5:Y:S01]  /*7d50*/  LDCU.64 UR4, c[0x4][0x10] ;  /* 0x01000200ff0477ac */ /* 0x000f620008000a00 */
[----:B--2---:R-:W-:Y:S01]  /*7d60*/  MOV R5, UR9 ;  /* 0x0000000900057c02 */ /* 0x004fe20008000f00 */
[----:B------:R-:W-:Y:S01]  /*7d70*/  IMAD.U32 R4, RZ, RZ, UR8 ;  /* 0x00000008ff047e24 */ /* 0x000fe2000f8e00ff */
[----:B-1----:R-:W-:Y:S01]  /*7d80*/  MOV R7, UR7 ;  /* 0x0000000700077c02 */ /* 0x002fe20008000f00 */
[----:B------:R-:W-:Y:S01]  /*7d90*/  IMAD.U32 R6, RZ, RZ, UR6 ;  /* 0x00000006ff067e24 */ /* 0x000fe2000f8e00ff */
[----:B-----5:R-:W-:Y:S01]  /*7da0*/  MOV R11, UR5 ;  /* 0x00000005000b7c02 */ /* 0x020fe20008000f00 */
[----:B------:R-:W-:Y:S02]  /*7db0*/  IMAD.U32 R10, RZ, RZ, UR4 ;  /* 0x00000004ff0a7e24 */ /* 0x000fe4000f8e00ff */
[----:B------:R-:W-:Y:S07]  /*7dc0*/  LEPC R20, `(.L_x_141) ;  /* 0x000000001014794e */ /* 0x000fee0000000000 */
[----:B---34-:R-:W-:Y:S05]  /*7dd0*/  CALL.ABS.NOINC R2 ;  /* 0x0000000002007343 */ /* 0x018fea0003c00000 */
.L_x_141:
[----:B----4-:R-:W-:Y:S01]  /*7de0*/  LOP3.LUT R20, R56, 0xffffe000, RZ, 0xc0, !PT ;  /* 0xffffe00038147812 */ /* 0x010fe200078ec0ff */
[----:B------:R-:W-:Y:S05]  /*7df0*/  WARPSYNC.ALL ;  /* 0x0000000000007948 */ /* 0x000fea0003800000 */
[----:B------:R-:W-:Y:S01]  /*7e00*/  R2UR UR4, R34 ;  /* 0x00000000220472ca */ /* 0x000fe200000e0000 */
[----:B-1----:R-:W-:Y:S01]  /*7e10*/  IMAD.U32 R92, RZ, RZ, UR40 ;  /* 0x00000028ff5c7e24 */ /* 0x002fe2000f8e00ff */
        /* <DEDUP_REMOVED lines=8> */
[----:B------:R-:W1:Y:S10]  /*7ea0*/  LDTM.x16 R4, tmem[UR4+0x20] ;  /* 0x00002004000479ee */ /* 0x000e740008240000 */
[----:B------:R-:W-:Y:S02]  /*7eb0*/  @P6 LEA R92, R92, UR48, 0x3 ;  /* 0x000000305c5c6c11 */ /* 0x000fe4000f8e18ff */
[----:B------:R-:W-:Y:S03]  /*7ec0*/  @P6 SHF.L.U32 R93, R77, 0x1f, RZ ;  /* 0x0000001f4d5d6819 */ /* 0x000fe600000006ff */
[----:B------:R-:W-:Y:S05]  /*7ed0*/  @P6 VIADD R92, R92, 0xe0 ;  /* 0x000000e05c5c6836 */ /* 0x000fea0000000000 */
[----:B------:R-:W-:Y:S02]  /*7ee0*/  @P6 PRMT R91, R91, 0x654, R92 ;  /* 0x000006545b5b6816 */ /* 0x000fe4000000005c */
[----:B------:R-:W-:Y:S01]  /*7ef0*/  LEA R92, R43, UR48, 0x3 ;  /* 0x000000302b5c7c11 */ /* 0x000fe2000f8e18ff */
[C---:B-1----:R-:W-:Y:S01]  /*7f00*/  FMUL R0, R32.reuse, R4 ;  /* 0x0000000420007220 */ /* 0x042fe20000400000 */
        /* <DEDUP_REMOVED lines=84> */
.L_x_143:
[----:B------:R-:W-:Y:S05]  /*8450*/  BSYNC.RECONVERGENT B0 ;  /* 0x0000000000007941 */ /* 0x000fea0003800200 */
.L_x_142:
        /* <DEDUP_REMOVED lines=13> */
[C---:B------:R-:W-:Y:S01]  /*8530*/  @P1 IMAD R3, R43.reuse, 0x2000, R80 ;  /* 0x000020002b031824 */ /* 0x040fe200078e0250 */
[C---:B------:R-:W-:Y:S01]  /*8540*/  @P1 LEA R0, R43.reuse, R78, 0xd ;  /* 0x0000004e2b001211 */ /* 0x040fe200078e68ff */
[C---:B------:R-:W-:Y:S02]  /*8550*/  @P1 IMAD R2, R43.reuse, 0x2000, R79 ;  /* 0x000020002b021824 */ /* 0x040fe400078e024f */
[----:B------:R-:W-:Y:S01]  /*8560*/  @P1 IMAD R43, R43, 0x2000, R86 ;  /* 0x000020002b2b1824 */ /* 0x000fe200078e0256 */
[----:B------:R-:W-:Y:S06]  /*8570*/  @P0 BRA `(.L_x_147) ;  /* 0x00000000000c0947 */ /* 0x000fec0003800000 */
[----:B-1----:R-:W-:Y:S04]  /*8580*/  SHF.L.U32 R5, R77, 0x1f, RZ ;  /* 0x0000001f4d057819 */ /* 0x002fe800000006ff */
[----:B------:R-:W1:Y:S02]  /*8590*/  SYNCS.PHASECHK.TRANS64.TRYWAIT P0, [R92+URZ+0xc0], R5 ;  /* 0x0000c0055c0075a7 */ /* 0x000e6400080011ff */
[----:B-1----:R-:W-:Y:S05]  /*85a0*/  @!P0 BRA `(.L_x_148) ;  /* 0x0000001800c48947 */ /* 0x002fea0003800000 */
.L_x_147:
[----:B------:R-:W-:Y:S05]  /*85b0*/  BSYNC B0 ;  /* 0x0000000000007941 */ /* 0x000fea0003800000 */
.L_x_146:
[----:B------:R-:W-:Y:S11]  /*85c0*/  ISETP.NE.AND P0, PT, R90, RZ, PT ;  /* 0x000000ff5a00720c */ /* 0x000ff60003f05270 */
[----:B------:R-:W-:Y:S02]  /*85d0*/  @!UPT UIADD3 URZ, UPT, UPT, URZ, URZ, URZ ;  /* 0x000000fffffff290 */ /* 0x000fe4000fffe0ff */
[----:B------:R2:W4:Y:S04]  /*85e0*/  @P0 LDS.128 R56, [R3] ;  /* 0x0000000003380984 */ /* 0x0005280000000c00 */
[----:B------:R2:W1:Y:S04]  /*85f0*/  @P0 LDS.128 R52, [R2+0x10] ;  /* 0x0000100002340984 */ /* 0x0004680000000c00 */
[----:B------:R2:W1:Y:S04]  /*8600*/  @P0 LDS.128 R48, [R0+0x20] ;  /* 0x0000200000300984 */ /* 0x0004680000000c00 */
[----:B------:R2:W1:Y:S02]  /*8610*/  @P0 LDS.128 R44, [R43+0x30] ;  /* 0x000030002b2c0984 */ /* 0x0004640000000c00 */
.L_x_145:
[----:B------:R-:W-:Y:S05]  /*8620*/  BSYNC B1 ;  /* 0x0000000000017941 */ /* 0x000fea0003800000 */
.L_x_144:
        /* <DEDUP_REMOVED lines=21> */
.L_x_149:
[----:B------:R-:W-:Y:S01]  /*8780*/  ISETP.NE.AND P0, PT, R82, RZ, PT ;  /* 0x000000ff5200720c */ /* 0x000fe20003f05270 */
[----:B------:R-:W-:Y:S05]  /*8790*/  WARPSYNC.ALL ;  /* 0x0000000000007948 */ /* 0x000fea0003800000 */
[----:B------:R-:W-:Y:S01]  /*87a0*/  R2UR UR4, R34 ;  /* 0x00000000220472ca */ /* 0x000fe200000e0000 */
[----:B------:R-:W-:Y:S01]  /*87b0*/  VIADD R88, R88, 0x150 ;  /* 0x0000015058587836 */ /* 0x000fe20000000000 */
[----:B----4-:R-:W-:Y:S01]  /*87c0*/  LOP3.LUT R0, R56, 0xffffe000, RZ, 0xc0, !PT ;  /* 0xffffe00038007812 */ /* 0x010fe200078ec0ff */
[----:B------:R-:W-:Y:S01]  /*87d0*/  BSSY.RECONVERGENT B0, `(.L_x_150) ;  /* 0x000005e000007945 */ /* 0x000fe20003800200 */
[----:B------:R-:W-:Y:S02]  /*87e0*/  LOP3.LUT R2, R57, 0xffffe000, RZ, 0xc0, !PT ;  /* 0xffffe00039027812 */ /* 0x000fe400078ec0ff */
[----:B------:R-:W-:Y:S02]  /*87f0*/  LOP3.LUT R3, R58, 0xffffe000, RZ, 0xc0, !PT ;  /* 0xffffe0003a037812 */ /* 0x000fe400078ec0ff */
[----:B------:R-:W-:Y:S02]  /*8800*/  LOP3.LUT R20, R59, 0xffffe000, RZ, 0xc0, !PT ;  /* 0xffffe0003b147812 */ /* 0x000fe400078ec0ff */
[----:B-1----:R-:W-:Y:S02]  /*8810*/  LOP3.LUT R21, R52, 0xffffe000, RZ, 0xc0, !PT ;  /* 0xffffe00034157812 */ /* 0x002fe400078ec0ff */
[----:B------:R-:W-:Y:S01]  /*8820*/  LOP3.LUT R36, R53, 0xffffe000, RZ, 0xc0, !PT ;  /* 0xffffe00035247812 */ /* 0x000fe200078ec0ff */
[----:B------:R-:W1:Y:S01]  /*8830*/  LDTM.x16 R4, tmem[UR4+0x30] ;  /* 0x00003004000479ee */ /* 0x000e620008240000 */
[----:B------:R-:W-:Y:S01]  /*8840*/  LOP3.LUT R37, R54, 0xffffe000, RZ, 0xc0, !PT ;  /* 0xffffe00036257812 */ /* 0x000fe200078ec0ff */
[----:B------:R-:W-:Y:S01]  /*8850*/  NOP ;  /* 0x0000000000007918 */ /* 0x000fe20000000000 */
[----:B------:R-:W-:Y:S02]  /*8860*/  LOP3.LUT R38, R55, 0xffffe000, RZ, 0xc0, !PT ;  /* 0xffffe00037267812 */ /* 0x000fe400078ec0ff */
[----:B------:R-:W-:Y:S02]  /*8870*/  LOP3.LUT R88, R88, 0xfefffff8, RZ, 0xc0, !PT ;  /* 0xfefffff858587812 */ /* 0x000fe400078ec0ff */
[----:B------:R-:W-:Y:S02]  /*8880*/  LOP3.LUT R39, R48, 0xffffe000, RZ, 0xc0, !PT ;  /* 0xffffe00030277812 */ /* 0x000fe400078ec0ff */
[----:B------:R-:W-:Y:S01]  /*8890*/  LOP3.LUT R40, R49, 0xffffe000, RZ, 0xc0, !PT ;  /* 0xffffe00031287812 */ /* 0x000fe200078ec0ff */
[----:B-1----:R1:W-:Y:S01]  /*88a0*/  SYNCS.ARRIVE.TRANS64.RED.A1T0 RZ, [R88+URZ], RZ ;  /* 0x000000ff58ff79a7 */ /* 0x0023e200081004ff */
[----:B------:R-:W-:Y:S02]  /*88b0*/  LOP3.LUT R41, R50, 0xffffe000, RZ, 0xc0, !PT ;  /* 0xffffe00032297812 */ /* 0x000fe400078ec0ff */
[----:B------:R-:W-:Y:S02]  /*88c0*/  LOP3.LUT R42, R51, 0xffffe000, RZ, 0xc0, !PT ;  /* 0xffffe000332a7812 */ /* 0x000fe400078ec0ff */
[----:B------:R-:W-:Y:S02]  /*88d0*/  LOP3.LUT R43, R44, 0xffffe000, RZ, 0xc0, !PT ;  /* 0xffffe0002c2b7812 */ /* 0x000fe400078ec0ff */
[----:B------:R-:W-:Y:S02]  /*88e0*/  LOP3.LUT R44, R45, 0xffffe000, RZ, 0xc0, !PT ;  /* 0xffffe0002d2c7812 */ /* 0x000fe400078ec0ff */
[----:B------:R-:W-:Y:S02]  /*88f0*/  LOP3.LUT R45, R46, 0xffffe000, RZ, 0xc0, !PT ;  /* 0xffffe0002e2d7812 */ /* 0x000fe400078ec0ff */
[----:B------:R-:W-:Y:S01]  /*8900*/  LOP3.LUT R46, R47, 0xffffe000, RZ, 0xc0, !PT ;  /* 0xffffe0002f2e7812 */ /* 0x000fe200078ec0ff */
[C---:B------:R-:W-:Y:S01]  /*8910*/  FMUL R4, R32.reuse, R4 ;  /* 0x0000000420047220 */ /* 0x040fe20000400000 */
[C---:B------:R-:W-:Y:S01]  /*8920*/  FMUL R5, R32.reuse, R5 ;  /* 0x0000000520057220 */ /* 0x040fe20000400000 */
[C---:B------:R-:W-:Y:S01]  /*8930*/  FMUL R6, R32.reuse, R6 ;  /* 0x0000000620067220 */ /* 0x040fe20000400000 */
[C---:B------:R-:W-:Y:S01]  /*8940*/  FMUL R7, R32.reuse, R7 ;  /* 0x0000000720077220 */ /* 0x040fe20000400000 */
[C---:B------:R-:W-:Y:S01]  /*8950*/  FFMA R4, R35.reuse, R0, R4 ;  /* 0x0000000023047223 */ /* 0x040fe20000000004 */
[C---:B------:R-:W-:Y:S01]  /*8960*/  FFMA R5, R35.reuse, R2, R5 ;  /* 0x0000000223057223 */ /* 0x040fe20000000005 */
[C---:B------:R-:W-:Y:S01]  /*8970*/  FFMA R6, R35.reuse, R3, R6 ;  /* 0x0000000323067223 */ /* 0x040fe20000000006 */
[C---:B------:R-:W-:Y:S01]  /*8980*/  FFMA R7, R35.reuse, R20, R7 ;  /* 0x0000001423077223 */ /* 0x040fe20000000007 */
[C---:B------:R-:W-:Y:S01]  /*8990*/  FMUL R8, R32.reuse, R8 ;  /* 0x0000000820087220 */ /* 0x040fe20000400000 */
        /* <DEDUP_REMOVED lines=9> */
[----:B------:R-:W-:Y:S01]  /*8a30*/  F2FP.TF32.F32.PACK_B R7, R7 ;  /* 0x00000007ff07723e */ /* 0x000fe200024050ff */
[C---:B------:R-:W-:Y:S01]  /*8a40*/  FFMA R11, R35.reuse, R38, R11 ;  /* 0x00000026230b7223 */ /* 0x040fe2000000000b */
[C---:B------:R-:W-:Y:S01]  /*8a50*/  FMUL R12, R32.reuse, R12 ;  /* 0x0000000c200c7220 */ /* 0x040fe20000400000 */
[----:B------:R-:W-:Y:S01]  /*8a60*/  F2FP.TF32.F32.PACK_B R8, R8 ;  /* 0x00000008ff08723e */ /* 0x000fe200024050ff */
[C---:B------:R-:W-:Y:S01]  /*8a70*/  FMUL R13, R32.reuse, R13 ;  /* 0x0000000d200d7220 */ /* 0x040fe20000400000 */
[----:B------:R1:W-:Y:S01]  /*8a80*/  STS.128 [R80+0x6000], R4 ;  /* 0x0060000450007388 */ /* 0x0003e20000000c00 */
        /* <DEDUP_REMOVED lines=8> */
[C---:B------:R-:W-:Y:S01]  /*8b10*/  FFMA R15, R35.reuse, R42, R15 ;  /* 0x0000002a230f7223 */ /* 0x040fe2000000000f */
[C---:B------:R-:W-:Y:S01]  /*8b20*/  FMUL R16, R32.reuse, R16 ;  /* 0x0000001020107220 */ /* 0x040fe20000400000 */
[----:B------:R-:W-:Y:S01]  /*8b30*/  F2FP.TF32.F32.PACK_B R12, R12 ;  /* 0x0000000cff0c723e */ /* 0x000fe200024050ff */
[----:B------:R1:W-:Y:S01]  /*8b40*/  STS.128 [R79+0x6010], R8 ;  /* 0x006010084f007388 */ /* 0x0003e20000000c00 */
[C---:B------:R-:W-:Y:S01]  /*8b50*/  FMUL R17, R32.reuse, R17 ;  /* 0x0000001120117220 */ /* 0x040fe20000400000 */
[C---:B------:R-:W-:Y:S01]  /*8b60*/  FMUL R18, R32.reuse, R18 ;  /* 0x0000001220127220 */ /* 0x040fe20000400000 */
[----:B------:R-:W-:Y:S01]  /*8b70*/  FMUL R19, R32, R19 ;  /* 0x0000001320137220 */ /* 0x000fe20000400000 */
[----:B------:R-:W-:Y:S01]  /*8b80*/  F2FP.TF32.F32.PACK_B R13, R13 ;  /* 0x0000000dff0d723e */ /* 0x000fe200024050ff */
[C---:B------:R-:W-:Y:S01]  /*8b90*/  FFMA R16, R35.reuse, R43, R16 ;  /* 0x0000002b23107223 */ /* 0x040fe20000000010 */
[----:B------:R-:W-:Y:S01]  /*8ba0*/  F2FP.TF32.F32.PACK_B R14, R14 ;  /* 0x0000000eff0e723e */ /* 0x000fe200024050ff */
[C---:B------:R-:W-:Y:S01]  /*8bb0*/  FFMA R17, R35.reuse, R44, R17 ;  /* 0x0000002c23117223 */ /* 0x040fe20000000011 */
[----:B------:R-:W-:Y:S01]  /*8bc0*/  F2FP.TF32.F32.PACK_B R15, R15 ;  /* 0x0000000fff0f723e */ /* 0x000fe200024050ff */
[C---:B------:R-:W-:Y:S01]  /*8bd0*/  FFMA R18, R35.reuse, R45, R18 ;  /* 0x0000002d23127223 */ /* 0x040fe20000000012 */
[----:B------:R-:W-:Y:S01]  /*8be0*/  FFMA R19, R35, R46, R19 ;  /* 0x0000002e23137223 */ /* 0x000fe20000000013 */
[----:B------:R-:W-:Y:S02]  /*8bf0*/  F2FP.TF32.F32.PACK_B R16, R16 ;  /* 0x00000010ff10723e */ /* 0x000fe400024050ff */
[----:B------:R1:W-:Y:S01]  /*8c00*/  STS.128 [R78+0x6020], R12 ;  /* 0x0060200c4e007388 */ /* 0x0003e20000000c00 */
[----:B------:R-:W-:Y:S02]  /*8c10*/  F2FP.TF32.F32.PACK_B R17, R17 ;  /* 0x00000011ff11723e */ /* 0x000fe400024050ff */
        /* <DEDUP_REMOVED lines=25> */
.L_x_151:
[----:B------:R-:W-:Y:S05]  /*8db0*/  BSYNC.RECONVERGENT B0 ;  /* 0x0000000000007941 */ /* 0x000fea0003800200 */
.L_x_150:
[----:B------:R-:W-:Y:S01]  /*8dc0*/  BAR.SYNC.DEFER_BLOCKING 0x1, 0x80 ;  /* 0x0042000000007b1d */ /* 0x000fe20000010000 */
[----:B------:R-:W-:Y:S01]  /*8dd0*/  UISETP.NE.AND UP0, UPT, UR49, -0x4, UPT ;  /* 0xfffffffc3100788c */ /* 0x000fe2000bf05270 */
[----:B------:R-:W-:Y:S08]  /*8de0*/  IADD3 R0, PT, PT, R30, 0x1, RZ ;  /* 0x000000011e007810 */ /* 0x000ff00007ffe0ff */
[----:B------:R-:W-:Y:S05]  /*8df0*/  BRA.U !UP0, `(.L_x_152) ;  /* 0x0000000108287547 */ /* 0x000fea000b800000 */
[----:B------:R-:W-:Y:S01]  /*8e00*/  ISETP.NE.AND P0, PT, R87, RZ, PT ;  /* 0x000000ff5700720c */ /* 0x000fe20003f05270 */
[----:B------:R-:W-:Y:S01]  /*8e10*/  IMAD.U32 R3, RZ, RZ, UR51 ;  /* 0x00000033ff037e24 */ /* 0x000fe2000f8e00ff */
[----:B------:R-:W-:Y:S01]  /*8e20*/  UIADD3 UR51, UPT, UPT, UR51, 0x1, URZ ;  /* 0x0000000133337890 */ /* 0x000fe2000fffe0ff */
[----:B------:R-:W-:Y:S03]  /*8e30*/  IMAD.U32 R2, RZ, RZ, UR37 ;  /* 0x00000025ff027e24 */ /* 0x000fe6000f8e00ff */
[----:B------:R-:W-:Y:S04]  /*8e40*/  UISETP.NE.AND UP0, UPT, UR51, 0x4, UPT ;  /* 0x000000043300788c */ /* 0x000fe8000bf05270 */
[----:B------:R-:W-:Y:S03]  /*8e50*/  USEL UR51, UR51, URZ, UP0 ;  /* 0x000000ff33337287 */ /* 0x000fe60008000000 */
[----:B------:R-:W-:Y:S05]  /*8e60*/  @P0 LEA R3, R3, UR48, 0x3 ;  /* 0x0000003003030c11 */ /* 0x000fea000f8e18ff */
[----:B------:R-:W-:Y:S05]  /*8e70*/  @P0 VIADD R3, R3, 0xe0 ;  /* 0x000000e003030836 */ /* 0x000fea0000000000 */
[----:B------:R-:W-:Y:S04]  /*8e80*/  @P0 PRMT R2, R2, 0x654, R3 ;  /* 0x0000065402020816 */ /* 0x000fe80000000003 */
[----:B------:R2:W-:Y:S03]  /*8e90*/  @P0 SYNCS.ARRIVE.TRANS64.RED.A1T0 RZ, [R2+URZ], RZ ;  /* 0x000000ff02ff09a7 */ /* 0x0005e600081004ff */
.L_x_152:
[----:B------:R-:W-:Y:S01]  /*8ea0*/  ISETP.NE.AND P2, PT, R83, RZ, PT ;  /* 0x000000ff5300720c */ /* 0x000fe20003f45270 */
[----:B------:R-:W-:Y:S01]  /*8eb0*/  UIADD3 UR49, UPT, UPT, UR49, 0x4, URZ ;  /* 0x0000000431317890 */ /* 0x000fe2000fffe0ff */
[----:B------:R-:W-:Y:S01]  /*8ec0*/  ISETP.NE.AND P0, PT, R85, 0x2, PT ;  /* 0x000000025500780c */ /* 0x000fe20003f05270 */
[----:B------:R-:W-:Y:S01]  /*8ed0*/  IMAD.IADD R20, R29, 0x1, R66 ;  /* 0x000000011d147824 */ /* 0x000fe200078e0242 */
[----:B------:R-:W-:Y:S01]  /*8ee0*/  ISETP.NE.AND P1, PT, R0, 0x4, PT ;  /* 0x000000040000780c */ /* 0x000fe20003f25270 */
[----:B------:R-:W-:Y:S01]  /*8ef0*/  IMAD.IADD R21, R31, 0x1, R68 ;  /* 0x000000011f157824 */ /* 0x000fe200078e0244 */
[----:B--2---:R-:W-:Y:S02]  /*8f00*/  SEL R2, RZ, 0x1, P0 ;  /* 0x00000001ff027807 */ /* 0x004fe40000000000 */
[----:B------:R-:W-:Y:S02]  /*8f10*/  SEL R3, RZ, 0x1, P1 ;  /* 0x00000001ff037807 */ /* 0x000fe40000800000 */
[----:B------:R-:W-:Y:S02]  /*8f20*/  LOP3.LUT R75, R75, R2, RZ, 0x3c, !PT ;  /* 0x000000024b4b7212 */ /* 0x000fe400078e3cff */
[----:B------:R-:W-:Y:S02]  /*8f30*/  LOP3.LUT R76, R76, R3, RZ, 0x3c, !PT ;  /* 0x000000034c4c7212 */ /* 0x000fe400078e3cff */
[----:B------:R-:W-:Y:S02]  /*8f40*/  @P2 R2UR UR36, R74 ;  /* 0x000000004a2422ca */ /* 0x000fe400000e0000 */
[----:B------:R-:W-:Y:S02]  /*8f50*/  SEL R85, R85, RZ, P0 ;  /* 0x000000ff55557207 */ /* 0x000fe40000000000 */
[----:B------:R-:W-:Y:S01]  /*8f60*/  SEL R30, R0, RZ, P1 ;  /* 0x000000ff001e7207 */ /* 0x000fe20000800000 */
[----:B------:R-:W-:Y:S10]  /*8f70*/  @P2 BRA `(.L_x_153) ;  /* 0xffffffcc00082947 */ /* 0x000ff4000383ffff */
[----:B------:R-:W-:-:S09]  /*8f80*/  UISETP.NE.AND UP0, UPT, UR50, URZ, UPT ;  /* 0x000000ff3200728c */ /* 0x000fd2000bf05270 */
[----:B------:R-:W-:Y:S05]  /*8f90*/  BRA.U !UP0, `(.L_x_154) ;  /* 0x0000000108487547 */ /* 0x000fea000b800000 */
[----:B------:R-:W2:Y:S02]  /*8fa0*/  LDCU.64 UR4, c[0x0][0x890] ;  /* 0x00011200ff0477ac */ /* 0x000ea40008000a00 */
[----:B--2---:R-:W-:-:S04]  /*8fb0*/  UISETP.NE.U32.AND UP0, UPT, UR4, URZ, UPT ;  /* 0x000000ff0400728c */ /* 0x004fc8000bf05070 */
[----:B------:R-:W-:-:S09]  /*8fc0*/  UISETP.NE.AND.EX UP0, UPT, UR5, URZ, UPT, UP0 ;  /* 0x000000ff0500728c */ /* 0x000fd2000bf05300 */
[----:B------:R-:W-:Y:S05]  /*8fd0*/  BRA.U UP0, `(.L_x_155) ;  /* 0x00000001000c7547 */ /* 0x000fea000b800000 */
[----:B------:R-:W-:-:S13]  /*8fe0*/  FSETP.NEU.AND P0, PT, R35, RZ, PT ;  /* 0x000000ff2300720b */ /* 0x000fda0003f0d000 */
[----:B------:R-:W-:Y:S05]  /*8ff0*/  @!P0 EXIT ;  /* 0x000000000000894d */ /* 0x000fea0003800000 */
[----:B------:R-:W-:Y:S05]  /*9000*/  BRA `(.L_x_154) ;  /* 0x00000000002c7947 */ /* 0x000fea0003800000 */
.L_x_155:
[----:B------:R-:W-:Y:S01]  /*9010*/  ISETP.NE.AND P0, PT, R84, RZ, PT ;  /* 0x000000ff5400720c */ /* 0x000fe20003f05270 */
[----:B------:R-:W-:-:S12]  /*9020*/  BSSY.RECONVERGENT B0, `(.L_x_154) ;  /* 0x0000009000007945 */ /* 0x000fd80003800200 */
[----:B------:R-:W-:Y:S05]  /*9030*/  @P0 BRA `(.L_x_156) ;  /* 0x0000000000140947 */ /* 0x000fea0003800000 */
[----:B------:R-:W2:Y:S02]  /*9040*/  LDCU.64 UR4, c[0x0][0x888] ;  /* 0x00011100ff0477ac */ /* 0x000ea40008000a00 */
[----:B--2---:R-:W-:-:S04]  /*9050*/  ISETP.NE.U32.AND P0, PT, RZ, UR4, PT ;  /* 0x00000004ff007c0c */ /* 0x004fc8000bf05070 */
[----:B------:R-:W-:-:S13]  /*9060*/  ISETP.NE.AND.EX P0, PT, RZ, UR5, PT, P0 ;  /* 0x00000005ff007c0c */ /* 0x000fda000bf05300 */
[----:B------:R-:W-:Y:S05]  /*9070*/  @!P0 EXIT ;  /* 0x000000000000894d */ /* 0x000fea0003800000 */
[----:B------:R-:W-:Y:S05]  /*9080*/  BRA `(.L_x_157) ;  /* 0x0000000000087947 */ /* 0x000fea0003800000 */
.L_x_156:
[----:B------:R-:W-:-:S13]  /*9090*/  FSETP.NEU.AND P0, PT, R35, RZ, PT ;  /* 0x000000ff2300720b */ /* 0x000fda0003f0d000 */
[----:B------:R-:W-:Y:S05]  /*90a0*/  @!P0 EXIT ;  /* 0x000000000000894d */ /* 0x000fea0003800000 */
.L_x_157:
[----:B------:R-:W-:Y:S05]  /*90b0*/  BSYNC.RECONVERGENT B0 ;  /* 0x0000000000007941 */ /* 0x000fea0003800200 */
.L_x_154:
[----:B------:R-:W-:Y:S01]  /*90c0*/  ULEA UR4, UR51, UR48, 0x3 ;  /* 0x0000003033047291 */ /* 0x000fe2000f8e18ff */
[----:B------:R-:W-:-:S04]  /*90d0*/  DEPBAR.LE SB0, 0x0 ;  /* 0x000080000000791a */ /* 0x000fc80000000000 */
[----:B------:R-:W-:-:S04]  /*90e0*/  UIADD3 UR4, UPT, UPT, UR4, 0xe0, URZ ;  /* 0x000000e004047890 */ /* 0x000fc8000fffe0ff */
[----:B------:R-:W-:-:S09]  /*90f0*/  UPRMT UR4, UR37, 0x654, UR4 ;  /* 0x0000065425047896 */ /* 0x000fd20008000004 */
[----:B------:R-:W-:Y:S01]  /*9100*/  SYNCS.ARRIVE.TRANS64.RED.A1T0 RZ, [UR4], RZ ;  /* 0x000000ffffff79a7 */ /* 0x000fe20008100404 */
[----:B------:R-:W-:Y:S05]  /*9110*/  EXIT ;  /* 0x000000000000794d */ /* 0x000fea0003800000 */
.L_x_25:
[----:B--2---:R2:W4:Y:S02]  /*9120*/  SYNCS.PHASECHK.TRANS64.TRYWAIT P0, [R3+URZ+0x180], R2 ;  /* 0x00018002030075a7 */ /* 0x00452400080011ff */
[----:B----4-:R-:W-:Y:S05]  /*9130*/  @!P0 NANOSLEEP.SYNCS 0x989680 ;  /* 0x009896800000895d */ /* 0x010fea0003900000 */
[----:B------:R-:W4:Y:S02]  /*9140*/  @!P0 SYNCS.PHASECHK.TRANS64 P0, [R3+URZ+0x180], R2 ;  /* 0x00018002030085a7 */ /* 0x000f2400080010ff */
[----:B----4-:R-:W-:Y:S05]  /*9150*/  @!P0 BRA `(.L_x_25) ;  /* 0xfffffffc00f08947 */ /* 0x010fea000383ffff */
[----:B------:R-:W-:Y:S05]  /*9160*/  BRA `(.L_x_158) ;  /* 0xffffff8400f47947 */ /* 0x000fea000383ffff */
.L_x_28:
[----:B-1----:R-:W-:-:S07]  /*9170*/  MOV R2, UR33 ;  /* 0x0000002100027c02 */ /* 0x002fce0008000f00 */
.L_x_159:
[----:B-1----:R1:W2:Y:S02]  /*9180*/  SYNCS.PHASECHK.TRANS64.TRYWAIT P0, [R2+URZ+0x60], R5 ;  /* 0x00006005020075a7 */ /* 0x0022a400080011ff */
[----:B--2---:R-:W-:Y:S05]  /*9190*/  @!P0 NANOSLEEP.SYNCS 0x989680 ;  /* 0x009896800000895d */ /* 0x004fea0003900000 */
[----:B------:R-:W2:Y:S02]  /*91a0*/  @!P0 SYNCS.PHASECHK.TRANS64 P0, [R2+URZ+0x60], R5 ;  /* 0x00006005020085a7 */ /* 0x000ea400080010ff */
[----:B--2---:R-:W-:Y:S05]  /*91b0*/  @!P0 BRA `(.L_x_159) ;  /* 0xfffffffc00f08947 */ /* 0x004fea000383ffff */
[----:B------:R-:W-:Y:S05]  /*91c0*/  BRA `(.L_x_27) ;  /* 0xffffff8800587947 */ /* 0x000fea000383ffff */
.L_x_35:
[----:B-1----:R-:W-:-:S07]  /*91d0*/  MOV R2, UR17 ;  /* 0x0000001100027c02 */ /* 0x002fce0008000f00 */
.L_x_160:
[----:B-1----:R1:W2:Y:S02]  /*91e0*/  SYNCS.PHASECHK.TRANS64.TRYWAIT P0, [R2+URZ+0x60], R5 ;  /* 0x00006005020075a7 */ /* 0x0022a400080011ff */
[----:B--2---:R-:W-:Y:S05]  /*91f0*/  @!P0 NANOSLEEP.SYNCS 0x989680 ;  /* 0x009896800000895d */ /* 0x004fea0003900000 */
[----:B------:R-:W2:Y:S02]  /*9200*/  @!P0 SYNCS.PHASECHK.TRANS64 P0, [R2+URZ+0x60], R5 ;  /* 0x00006005020085a7 */ /* 0x000ea400080010ff */
[----:B--2---:R-:W-:Y:S05]  /*9210*/  @!P0 BRA `(.L_x_160) ;  /* 0xfffffffc00f08947 */ /* 0x004fea000383ffff */
[----:B------:R-:W-:Y:S05]  /*9220*/  BRA `(.L_x_34) ;  /* 0xffffff8c00107947 */ /* 0x000fea000383ffff */
.L_x_40:
[----:B-1----:R1:W2:Y:S02]  /*9230*/  SYNCS.PHASECHK.TRANS64.TRYWAIT P0, [R2+URZ+0x110], R3 ;  /* 0x00011003020075a7 */ /* 0x0022a400080011ff */
[----:B--2---:R-:W-:Y:S05]  /*9240*/  @!P0 NANOSLEEP.SYNCS 0x989680 ;  /* 0x009896800000895d */ /* 0x004fea0003900000 */
[----:B------:R-:W2:Y:S02]  /*9250*/  @!P0 SYNCS.PHASECHK.TRANS64 P0, [R2+URZ+0x110], R3 ;  /* 0x00011003020085a7 */ /* 0x000ea400080010ff */
[----:B--2---:R-:W-:Y:S05]  /*9260*/  @!P0 BRA `(.L_x_40) ;  /* 0xfffffffc00f08947 */ /* 0x004fea000383ffff */
[----:B------:R-:W-:Y:S05]  /*9270*/  BRA `(.L_x_161) ;  /* 0xffffff8c00b07947 */ /* 0x000fea000383ffff */
.L_x_44:
[----:B---3--:R-:W-:-:S07]  /*9280*/  MOV R0, UR4 ;  /* 0x0000000400007c02 */ /* 0x008fce0008000f00 */
.L_x_162:
[----:B-1----:R1:W2:Y:S02]  /*9290*/  SYNCS.PHASECHK.TRANS64.TRYWAIT P0, [R0+URZ], R3 ;  /* 0x00000003000075a7 */ /* 0x0022a400080011ff */
[----:B--2---:R-:W-:Y:S05]  /*92a0*/  @!P0 NANOSLEEP.SYNCS 0x989680 ;  /* 0x009896800000895d */ /* 0x004fea0003900000 */
[----:B------:R-:W2:Y:S02]  /*92b0*/  @!P0 SYNCS.PHASECHK.TRANS64 P0, [R0+URZ], R3 ;  /* 0x00000003000085a7 */ /* 0x000ea400080010ff */
[----:B--2---:R-:W-:Y:S05]  /*92c0*/  @!P0 BRA `(.L_x_162) ;  /* 0xfffffffc00f08947 */ /* 0x004fea000383ffff */
[----:B------:R-:W-:Y:S05]  /*92d0*/  BRA `(.L_x_163) ;  /* 0xffffff9400207947 */ /* 0x000fea000383ffff */
.L_x_45:
[----:B---3--:R-:W-:-:S07]  /*92e0*/  MOV R0, UR4 ;  /* 0x0000000400007c02 */ /* 0x008fce0008000f00 */
.L_x_164:
[----:B-1----:R1:W2:Y:S02]  /*92f0*/  SYNCS.PHASECHK.TRANS64.TRYWAIT P0, [R0+URZ], R3 ;  /* 0x00000003000075a7 */ /* 0x0022a400080011ff */
[----:B--2---:R-:W-:Y:S05]  /*9300*/  @!P0 NANOSLEEP.SYNCS 0x989680 ;  /* 0x009896800000895d */ /* 0x004fea0003900000 */
[----:B------:R-:W2:Y:S02]  /*9310*/  @!P0 SYNCS.PHASECHK.TRANS64 P0, [R0+URZ], R3 ;  /* 0x00000003000085a7 */ /* 0x000ea400080010ff */
[----:B--2---:R-:W-:Y:S05]  /*9320*/  @!P0 BRA `(.L_x_164) ;  /* 0xfffffffc00f08947 */ /* 0x004fea000383ffff */
[----:B------:R-:W-:Y:S05]  /*9330*/  BRA `(.L_x_165) ;  /* 0xffffff94002c7947 */ /* 0x000fea000383ffff */
.L_x_46:
[----:B---3--:R-:W-:-:S07]  /*9340*/  MOV R0, UR4 ;  /* 0x0000000400007c02 */ /* 0x008fce0008000f00 */
.L_x_166:
[----:B-1----:R1:W2:Y:S02]  /*9350*/  SYNCS.PHASECHK.TRANS64.TRYWAIT P0, [R0+URZ], R3 ;  /* 0x00000003000075a7 */ /* 0x0022a400080011ff */
[----:B--2---:R-:W-:Y:S05]  /*9360*/  @!P0 NANOSLEEP.SYNCS 0x989680 ;  /* 0x009896800000895d */ /* 0x004fea0003900000 */
[----:B------:R-:W2:Y:S02]  /*9370*/  @!P0 SYNCS.PHASECHK.TRANS64 P0, [R0+URZ], R3 ;  /* 0x00000003000085a7 */ /* 0x000ea400080010ff */
[----:B--2---:R-:W-:Y:S05]  /*9380*/  @!P0 BRA `(.L_x_166) ;  /* 0xfffffffc00f08947 */ /* 0x004fea000383ffff */
[----:B------:R-:W-:Y:S05]  /*9390*/  BRA `(.L_x_167) ;  /* 0xffffff9400387947 */ /* 0x000fea000383ffff */
.L_x_47:
[----:B---3--:R-:W-:-:S07]  /*93a0*/  MOV R0, UR4 ;  /* 0x0000000400007c02 */ /* 0x008fce0008000f00 */
.L_x_168:
[----:B-1----:R1:W2:Y:S02]  /*93b0*/  SYNCS.PHASECHK.TRANS64.TRYWAIT P0, [R0+URZ], R3 ;  /* 0x00000003000075a7 */ /* 0x0022a400080011ff */
[----:B--2---:R-:W-:Y:S05]  /*93c0*/  @!P0 NANOSLEEP.SYNCS 0x989680 ;  /* 0x009896800000895d */ /* 0x004fea0003900000 */
[----:B------:R-:W2:Y:S02]  /*93d0*/  @!P0 SYNCS.PHASECHK.TRANS64 P0, [R0+URZ], R3 ;  /* 0x00000003000085a7 */ /* 0x000ea400080010ff */
[----:B--2---:R-:W-:Y:S05]  /*93e0*/  @!P0 BRA `(.L_x_168) ;  /* 0xfffffffc00f08947 */ /* 0x004fea000383ffff */
[----:B------:R-:W-:Y:S05]  /*93f0*/  BRA `(.L_x_169) ;  /* 0xffffff9400447947 */ /* 0x000fea000383ffff */
.L_x_48:
[----:B---3--:R-:W-:-:S07]  /*9400*/  MOV R0, UR4 ;  /* 0x0000000400007c02 */ /* 0x008fce0008000f00 */
.L_x_170:
[----:B-1----:R1:W2:Y:S02]  /*9410*/  SYNCS.PHASECHK.TRANS64.TRYWAIT P0, [R0+URZ], R3 ;  /* 0x00000003000075a7 */ /* 0x0022a400080011ff */
[----:B--2---:R-:W-:Y:S05]  /*9420*/  @!P0 NANOSLEEP.SYNCS 0x989680 ;  /* 0x009896800000895d */ /* 0x004fea0003900000 */
[----:B------:R-:W2:Y:S02]  /*9430*/  @!P0 SYNCS.PHASECHK.TRANS64 P0, [R0+URZ], R3 ;  /* 0x00000003000085a7 */ /* 0x000ea400080010ff */
[----:B--2---:R-:W-:Y:S05]  /*9440*/  @!P0 BRA `(.L_x_170) ;  /* 0xfffffffc00f08947 */ /* 0x004fea000383ffff */
[----:B------:R-:W-:Y:S05]  /*9450*/  BRA `(.L_x_171) ;  /* 0xffffff9400507947 */ /* 0x000fea000383ffff */
.L_x_49:
[----:B---3--:R-:W-:-:S07]  /*9460*/  MOV R0, UR4 ;  /* 0x0000000400007c02 */ /* 0x008fce0008000f00 */
.L_x_172:
[----:B-1----:R1:W2:Y:S02]  /*9470*/  SYNCS.PHASECHK.TRANS64.TRYWAIT P0, [R0+URZ], R3 ;  /* 0x00000003000075a7 */ /* 0x0022a400080011ff */
[----:B--2---:R-:W-:Y:S05]  /*9480*/  @!P0 NANOSLEEP.SYNCS 0x989680 ;  /* 0x009896800000895d */ /* 0x004fea0003900000 */
[----:B------:R-:W2:Y:S02]  /*9490*/  @!P0 SYNCS.PHASECHK.TRANS64 P0, [R0+URZ], R3 ;  /* 0x00000003000085a7 */ /* 0x000ea400080010ff */
[----:B--2---:R-:W-:Y:S05]  /*94a0*/  @!P0 BRA `(.L_x_172) ;  /* 0xfffffffc00f08947 */ /* 0x004fea000383ffff */
[----:B------:R-:W-:Y:S05]  /*94b0*/  BRA `(.L_x_173) ;  /* 0xffffff94005c7947 */ /* 0x000fea000383ffff */
.L_x_50:
[----:B---3--:R-:W-:-:S07]  /*94c0*/  MOV R0, UR4 ;  /* 0x0000000400007c02 */ /* 0x008fce0008000f00 */
.L_x_174:
[----:B-1----:R1:W2:Y:S02]  /*94d0*/  SYNCS.PHASECHK.TRANS64.TRYWAIT P0, [R0+URZ], R3 ;  /* 0x00000003000075a7 */ /* 0x0022a400080011ff */
[----:B--2---:R-:W-:Y:S05]  /*94e0*/  @!P0 NANOSLEEP.SYNCS 0x989680 ;  /* 0x009896800000895d */ /* 0x004fea0003900000 */
[----:B------:R-:W2:Y:S02]  /*94f0*/  @!P0 SYNCS.PHASECHK.TRANS64 P0, [R0+URZ], R3 ;  /* 0x00000003000085a7 */ /* 0x000ea400080010ff */
[----:B--2---:R-:W-:Y:S05]  /*9500*/  @!P0 BRA `(.L_x_174) ;  /* 0xfffffffc00f08947 */ /* 0x004fea000383ffff */
[----:B------:R-:W-:Y:S05]  /*9510*/  BRA `(.L_x_175) ;  /* 0xffffff9400687947 */ /* 0x000fea000383ffff */
.L_x_51:
[----:B---3--:R-:W-:-:S07]  /*9520*/  MOV R0, UR4 ;  /* 0x0000000400007c02 */ /* 0x008fce0008000f00 */
.L_x_176:
[----:B-1----:R1:W2:Y:S02]  /*9530*/  SYNCS.PHASECHK.TRANS64.TRYWAIT P0, [R0+URZ], R3 ;  /* 0x00000003000075a7 */ /* 0x0022a400080011ff */
[----:B--2---:R-:W-:Y:S05]  /*9540*/  @!P0 NANOSLEEP.SYNCS 0x989680 ;  /* 0x009896800000895d */ /* 0x004fea0003900000 */
[----:B------:R-:W2:Y:S02]  /*9550*/  @!P0 SYNCS.PHASECHK.TRANS64 P0, [R0+URZ], R3 ;  /* 0x00000003000085a7 */ /* 0x000ea400080010ff */
[----:B--2---:R-:W-:Y:S05]  /*9560*/  @!P0 BRA `(.L_x_176) ;  /* 0xfffffffc00f08947 */ /* 0x004fea000383ffff */
[----:B------:R-:W-:Y:S05]  /*9570*/  BRA `(.L_x_177) ;  /* 0xffffff9400747947 */ /* 0x000fea000383ffff */
.L_x_52:
[----:B---3--:R-:W-:-:S07]  /*9580*/  MOV R0, UR4 ;  /* 0x0000000400007c02 */ /* 0x008fce0008000f00 */
.L_x_178:
[----:B-1----:R1:W2:Y:S02]  /*9590*/  SYNCS.PHASECHK.TRANS64.TRYWAIT P0, [R0+URZ], R3 ;  /* 0x00000003000075a7 */ /* 0x0022a400080011ff */
[----:B--2---:R-:W-:Y:S05]  /*95a0*/  @!P0 NANOSLEEP.SYNCS 0x989680 ;  /* 0x009896800000895d */ /* 0x004fea0003900000 */
[----:B------:R-:W2:Y:S02]  /*95b0*/  @!P0 SYNCS.PHASECHK.TRANS64 P0, [R0+URZ], R3 ;  /* 0x00000003000085a7 */ /* 0x000ea400080010ff */
[----:B--2---:R-:W-:Y:S05]  /*95c0*/  @!P0 BRA `(.L_x_178) ;  /* 0xfffffffc00f08947 */ /* 0x004fea000383ffff */
[----:B------:R-:W-:Y:S05]  /*95d0*/  BRA `(.L_x_179) ;  /* 0xffffff9400807947 */ /* 0x000fea000383ffff */
.L_x_53:
[----:B---3--:R-:W-:-:S07]  /*95e0*/  MOV R0, UR4 ;  /* 0x0000000400007c02 */ /* 0x008fce0008000f00 */
.L_x_180:
[----:B-1----:R1:W2:Y:S02]  /*95f0*/  SYNCS.PHASECHK.TRANS64.TRYWAIT P0, [R0+URZ], R3 ;  /* 0x00000003000075a7 */ /* 0x0022a400080011ff */
[----:B--2---:R-:W-:Y:S05]  /*9600*/  @!P0 NANOSLEEP.SYNCS 0x989680 ;  /* 0x009896800000895d */ /* 0x004fea0003900000 */
[----:B------:R-:W2:Y:S02]  /*9610*/  @!P0 SYNCS.PHASECHK.TRANS64 P0, [R0+URZ], R3 ;  /* 0x00000003000085a7 */ /* 0x000ea400080010ff */
[----:B--2---:R-:W-:Y:S05]  /*9620*/  @!P0 BRA `(.L_x_180) ;  /* 0xfffffffc00f08947 */ /* 0x004fea000383ffff */
[----:B------:R-:W-:Y:S05]  /*9630*/  BRA `(.L_x_181) ;  /* 0xffffff94008c7947 */ /* 0x000fea000383ffff */
.L_x_54:
[----:B---3--:R-:W-:-:S07]  /*9640*/  MOV R0, UR4 ;  /* 0x0000000400007c02 */ /* 0x008fce0008000f00 */
.L_x_182:
[----:B-1----:R1:W2:Y:S02]  /*9650*/  SYNCS.PHASECHK.TRANS64.TRYWAIT P0, [R0+URZ], R3 ;  /* 0x00000003000075a7 */ /* 0x0022a400080011ff */
[----:B--2---:R-:W-:Y:S05]  /*9660*/  @!P0 NANOSLEEP.SYNCS 0x989680 ;  /* 0x009896800000895d */ /* 0x004fea0003900000 */
[----:B------:R-:W2:Y:S02]  /*9670*/  @!P0 SYNCS.PHASECHK.TRANS64 P0, [R0+URZ], R3 ;  /* 0x00000003000085a7 */ /* 0x000ea400080010ff */
[----:B--2---:R-:W-:Y:S05]  /*9680*/  @!P0 BRA `(.L_x_182) ;  /* 0xfffffffc00f08947 */ /* 0x004fea000383ffff */
[----:B------:R-:W-:Y:S05]  /*9690*/  BRA `(.L_x_183) ;  /* 0xffffff9400987947 */ /* 0x000fea000383ffff */
.L_x_57:
[----:B-1----:R1:W2:Y:S02]  /*96a0*/  SYNCS.PHASECHK.TRANS64.TRYWAIT P0, [R0+URZ+0x170], R5 ;  /* 0x00017005000075a7 */ /* 0x0022a400080011ff */
[----:B--2---:R-:W-:Y:S05]  /*96b0*/  @!P0 NANOSLEEP.SYNCS 0x989680 ;  /* 0x009896800000895d */ /* 0x004fea0003900000 */
[----:B------:R-:W2:Y:S02]  /*96c0*/  @!P0 SYNCS.PHASECHK.TRANS64 P0, [R0+URZ+0x170], R5 ;  /* 0x00017005000085a7 */ /* 0x000ea400080010ff */
[----:B--2---:R-:W-:Y:S05]  /*96d0*/  @!P0 BRA `(.L_x_57) ;  /* 0xfffffffc00f08947 */ /* 0x004fea000383ffff */
[----:B------:R-:W-:Y:S05]  /*96e0*/  BRA `(.L_x_184) ;  /* 0xffffff9400f87947 */ /* 0x000fea000383ffff */
.L_x_58:
[----:B------:R-:W-:-:S07]  /*96f0*/  MOV R0, UR5 ;  /* 0x0000000500007c02 */ /* 0x000fce0008000f00 */
.L_x_185:
[----:B-1----:R1:W2:Y:S02]  /*9700*/  SYNCS.PHASECHK.TRANS64.TRYWAIT P0, [R0+URZ+0x120], R7 ;  /* 0x00012007000075a7 */ /* 0x0022a400080011ff */
[----:B--2---:R-:W-:Y:S05]  /*9710*/  @!P0 NANOSLEEP.SYNCS 0x989680 ;  /* 0x009896800000895d */ /* 0x004fea0003900000 */
[----:B------:R-:W2:Y:S02]  /*9720*/  @!P0 SYNCS.PHASECHK.TRANS64 P0, [R0+URZ+0x120], R7 ;  /* 0x00012007000085a7 */ /* 0x000ea400080010ff */
[----:B--2---:R-:W-:Y:S05]  /*9730*/  @!P0 BRA `(.L_x_185) ;  /* 0xfffffffc00f08947 */ /* 0x004fea000383ffff */
[----:B------:R-:W-:Y:S05]  /*9740*/  BRA `(.L_x_186) ;  /* 0xffffff9800087947 */ /* 0x000fea000383ffff */
.L_x_59:
[----:B-1----:R1:W2:Y:S02]  /*9750*/  SYNCS.PHASECHK.TRANS64.TRYWAIT P1, [R0+URZ+0x110], R5 ;  /* 0x00011005000075a7 */ /* 0x0022a400080211ff */
[----:B--2---:R-:W-:Y:S05]  /*9760*/  @!P1 NANOSLEEP.SYNCS 0x989680 ;  /* 0x009896800000995d */ /* 0x004fea0003900000 */
[----:B------:R-:W2:Y:S02]  /*9770*/  @!P1 SYNCS.PHASECHK.TRANS64 P1, [R0+URZ+0x110], R5 ;  /* 0x00011005000095a7 */ /* 0x000ea400080210ff */
[----:B--2---:R-:W-:Y:S05]  /*9780*/  @!P1 BRA `(.L_x_59) ;  /* 0xfffffffc00f09947 */ /* 0x004fea000383ffff */
[----:B------:R-:W-:Y:S05]  /*9790*/  BRA `(.L_x_187) ;  /* 0xffffff9800387947 */ /* 0x000fea000383ffff */
.L_x_62:
[----:B------:R-:W-:-:S07]  /*97a0*/  MOV R0, UR5 ;  /* 0x0000000500007c02 */ /* 0x000fce0008000f00 */
.L_x_188:
[----:B-1----:R1:W2:Y:S02]  /*97b0*/  SYNCS.PHASECHK.TRANS64.TRYWAIT P0, [R0+URZ+0x120], R3 ;  /* 0x00012003000075a7 */ /* 0x0022a400080011ff */
[----:B--2---:R-:W-:Y:S05]  /*97c0*/  @!P0 NANOSLEEP.SYNCS 0x989680 ;  /* 0x009896800000895d */ /* 0x004fea0003900000 */
[----:B------:R-:W2:Y:S02]  /*97d0*/  @!P0 SYNCS.PHASECHK.TRANS64 P0, [R0+URZ+0x120], R3 ;  /* 0x00012003000085a7 */ /* 0x000ea400080010ff */
[----:B--2---:R-:W-:Y:S05]  /*97e0*/  @!P0 BRA `(.L_x_188) ;  /* 0xfffffffc00f08947 */ /* 0x004fea000383ffff */
[----:B------:R-:W-:Y:S05]  /*97f0*/  BRA `(.L_x_61) ;  /* 0xffffff98008c7947 */ /* 0x000fea000383ffff */
.L_x_71:
[----:B-1----:R-:W-:-:S04]  /*9800*/  MOV R4, UR6 ;  /* 0x0000000600047c02 */ /* 0x002fc80008000f00 */
[----:B------:R1:W2:Y:S03]  /*9810*/  SYNCS.PHASECHK.TRANS64.TRYWAIT P0, [R4+URZ+0x8], R5 ;  /* 0x00000805040075a7 */ /* 0x0002a600080011ff */
[----:B--2---:R-:W-:Y:S05]  /*9820*/  @!P0 NANOSLEEP.SYNCS 0x989680 ;  /* 0x009896800000895d */ /* 0x004fea0003900000 */
[----:B------:R-:W2:Y:S02]  /*9830*/  @!P0 SYNCS.PHASECHK.TRANS64 P0, [R4+URZ+0x8], R5 ;  /* 0x00000805040085a7 */ /* 0x000ea400080010ff */
[----:B--2---:R-:W-:Y:S05]  /*9840*/  @!P0 BRA `(.L_x_71) ;  /* 0xfffffffc00ec8947 */ /* 0x004fea000383ffff */
[----:B------:R-:W-:Y:S05]  /*9850*/  BRA `(.L_x_70) ;  /* 0xffffff9c00407947 */ /* 0x000fea000383ffff */
.L_x_73:
[----:B------:R-:W-:Y:S01]  /*9860*/  BSSY B0, `(.L_x_189) ;  /* 0x0000006000007945 */ /* 0x000fe20003800000 */
[----:B------:R-:W-:-:S07]  /*9870*/  MOV R15, 0xffffffff ;  /* 0xffffffff000f7802 */ /* 0x000fce0000000f00 */
[----:B-1---5:R-:W-:Y:S05]  /*9880*/  WARPSYNC.COLLECTIVE R15, `(.L_x_190) ;  /* 0x000000000f0c7348 */ /* 0x022fea0003c00000 */
[----:B------:R-:W-:Y:S02]  /*9890*/  ELECT P6, UR79, PT ;  /* 0x00000000004f782f */ /* 0x000fe400038c0000 */
[----:B------:R-:W-:Y:S01]  /*98a0*/  MOV R14, UR79 ;  /* 0x0000004f000e7c02 */ /* 0x000fe20008000f00 */
[----:B-1---5:R-:W-:Y:S10]  /*98b0*/  ENDCOLLECTIVE ;  /* 0x000000000000791b */ /* 0x022ff40003800000 */
.L_x_190:
[----:B------:R-:W-:Y:S05]  /*98c0*/  BSYNC B0 ;  /* 0x0000000000007941 */ /* 0x000fea0003800000 */
.L_x_189:
[----:B------:R-:W-:Y:S05]  /*98d0*/  BRA `(.L_x_191) ;  /* 0xffffff9c00707947 */ /* 0x000fea000383ffff */
.L_x_75:
[----:B-1----:R-:W-:-:S04]  /*98e0*/  MOV R2, UR6 ;  /* 0x0000000600027c02 */ /* 0x002fc80008000f00 */
[----:B------:R1:W2:Y:S03]  /*98f0*/  SYNCS.PHASECHK.TRANS64.TRYWAIT P0, [R2+URZ+0x8], R3 ;  /* 0x00000803020075a7 */ /* 0x0002a600080011ff */
[----:B--2---:R-:W-:Y:S05]  /*9900*/  @!P0 NANOSLEEP.SYNCS 0x989680 ;  /* 0x009896800000895d */ /* 0x004fea0003900000 */
[----:B------:R-:W2:Y:S02]  /*9910*/  @!P0 SYNCS.PHASECHK.TRANS64 P0, [R2+URZ+0x8], R3 ;  /* 0x00000803020085a7 */ /* 0x000ea400080010ff */
[----:B--2---:R-:W-:Y:S05]  /*9920*/  @!P0 BRA `(.L_x_75) ;  /* 0xfffffffc00ec8947 */ /* 0x004fea000383ffff */
[----:B------:R-:W-:Y:S05]  /*9930*/  BRA `(.L_x_74) ;  /* 0xffffff9c00747947 */ /* 0x000fea000383ffff */
.L_x_76:
[----:B-1----:R1:W2:Y:S02]  /*9940*/  SYNCS.PHASECHK.TRANS64.TRYWAIT P0, [R0+URZ+0x110], R5 ;  /* 0x00011005000075a7 */ /* 0x0022a400080011ff */
[----:B--2---:R-:W-:Y:S05]  /*9950*/  @!P0 NANOSLEEP.SYNCS 0x989680 ;  /* 0x009896800000895d */ /* 0x004fea0003900000 */
[----:B------:R-:W2:Y:S02]  /*9960*/  @!P0 SYNCS.PHASECHK.TRANS64 P0, [R0+URZ+0x110], R5 ;  /* 0x00011005000085a7 */ /* 0x000ea400080010ff */
[----:B--2---:R-:W-:Y:S05]  /*9970*/  @!P0 BRA `(.L_x_76) ;  /* 0xfffffffc00f08947 */ /* 0x004fea000383ffff */
[----:B------:R-:W-:Y:S05]  /*9980*/  BRA `(.L_x_192) ;  /* 0xffffffa000607947 */ /* 0x000fea000383ffff */
.L_x_78:
[----:B------:R-:W-:-:S07]  /*9990*/  MOV R0, UR9 ;  /* 0x0000000900007c02 */ /* 0x000fce0008000f00 */
.L_x_193:
[----:B-1----:R1:W2:Y:S02]  /*99a0*/  SYNCS.PHASECHK.TRANS64.TRYWAIT P0, [R0+URZ+0x150], R5 ;  /* 0x00015005000075a7 */ /* 0x0022a400080011ff */
[----:B--2---:R-:W-:Y:S05]  /*99b0*/  @!P0 NANOSLEEP.SYNCS 0x989680 ;  /* 0x009896800000895d */ /* 0x004fea0003900000 */
[----:B------:R-:W2:Y:S02]  /*99c0*/  @!P0 SYNCS.PHASECHK.TRANS64 P0, [R0+URZ+0x150], R5 ;  /* 0x00015005000085a7 */ /* 0x000ea400080010ff */
[----:B--2---:R-:W-:Y:S05]  /*99d0*/  @!P0 BRA `(.L_x_193) ;  /* 0xfffffffc00f08947 */ /* 0x004fea000383ffff */
[----:B------:R-:W-:Y:S05]  /*99e0*/  BRA `(.L_x_194) ;  /* 0xffffffa000ac7947 */ /* 0x000fea000383ffff */
.L_x_81:
[----:B------:R-:W-:Y:S07]  /*99f0*/  MOV R0, UR8 ;  /* 0x0000000800007c02 */ /* 0x000fee0008000f00 */
.L_x_195:
[----:B-1----:R1:W2:Y:S02]  /*9a00*/  SYNCS.PHASECHK.TRANS64.TRYWAIT P0, [R0+URZ], R5 ;  /* 0x00000005000075a7 */ /* 0x0022a400080011ff */
[----:B--2---:R-:W-:Y:S05]  /*9a10*/  @!P0 NANOSLEEP.SYNCS 0x989680 ;  /* 0x009896800000895d */ /* 0x004fea0003900000 */
[----:B------:R-:W2:Y:S02]  /*9a20*/  @!P0 SYNCS.PHASECHK.TRANS64 P0, [R0+URZ], R5 ;  /* 0x00000005000085a7 */ /* 0x000ea400080010ff */
[----:B--2---:R-:W-:Y:S05]  /*9a30*/  @!P0 BRA `(.L_x_195) ;  /* 0xfffffffc00f08947 */ /* 0x004fea000383ffff */
[----:B------:R-:W-:Y:S05]  /*9a40*/  BRA `(.L_x_80) ;  /* 0xffffffa000c07947 */ /* 0x000fea000383ffff */
.L_x_85:
[----:B-1----:R-:W-:-:S07]  /*9a50*/  MOV R0, UR8 ;  /* 0x0000000800007c02 */ /* 0x002fce0008000f00 */
.L_x_196:
[----:B-1----:R1:W2:Y:S02]  /*9a60*/  SYNCS.PHASECHK.TRANS64.TRYWAIT P0, [R0+URZ], R3 ;  /* 0x00000003000075a7 */ /* 0x0022a400080011ff */
[----:B--2---:R-:W-:Y:S05]  /*9a70*/  @!P0 NANOSLEEP.SYNCS 0x989680 ;  /* 0x009896800000895d */ /* 0x004fea0003900000 */
[----:B------:R-:W2:Y:S02]  /*9a80*/  @!P0 SYNCS.PHASECHK.TRANS64 P0, [R0+URZ], R3 ;  /* 0x00000003000085a7 */ /* 0x000ea400080010ff */
[----:B--2---:R-:W-:Y:S05]  /*9a90*/  @!P0 BRA `(.L_x_196) ;  /* 0xfffffffc00f08947 */ /* 0x004fea000383ffff */
[----:B------:R-:W-:Y:S05]  /*9aa0*/  BRA `(.L_x_197) ;  /* 0xffffffa400b47947 */ /* 0x000fea000383ffff */
.L_x_86:
[----:B------:R-:W-:-:S07]  /*9ab0*/  MOV R0, UR8 ;  /* 0x0000000800007c02 */ /* 0x000fce0008000f00 */
.L_x_198:
[----:B-1----:R1:W2:Y:S02]  /*9ac0*/  SYNCS.PHASECHK.TRANS64.TRYWAIT P0, [R0+URZ], R3 ;  /* 0x00000003000075a7 */ /* 0x0022a400080011ff */
[----:B--2---:R-:W-:Y:S05]  /*9ad0*/  @!P0 NANOSLEEP.SYNCS 0x989680 ;  /* 0x009896800000895d */ /* 0x004fea0003900000 */
[----:B------:R-:W2:Y:S02]  /*9ae0*/  @!P0 SYNCS.PHASECHK.TRANS64 P0, [R0+URZ], R3 ;  /* 0x00000003000085a7 */ /* 0x000ea400080010ff */
[----:B--2---:R-:W-:Y:S05]  /*9af0*/  @!P0 BRA `(.L_x_198) ;  /* 0xfffffffc00f08947 */ /* 0x004fea000383ffff */
[----:B------:R-:W-:Y:S05]  /*9b00*/  BRA `(.L_x_199) ;  /* 0xffffffa400c07947 */ /* 0x000fea000383ffff */
.L_x_87:
[----:B------:R-:W-:-:S07]  /*9b10*/  MOV R0, UR8 ;  /* 0x0000000800007c02 */ /* 0x000fce0008000f00 */
.L_x_200:
[----:B-1----:R1:W2:Y:S02]  /*9b20*/  SYNCS.PHASECHK.TRANS64.TRYWAIT P0, [R0+URZ], R3 ;  /* 0x00000003000075a7 */ /* 0x0022a400080011ff */
[----:B--2---:R-:W-:Y:S05]  /*9b30*/  @!P0 NANOSLEEP.SYNCS 0x989680 ;  /* 0x009896800000895d */ /* 0x004fea0003900000 */
[----:B------:R-:W2:Y:S02]  /*9b40*/  @!P0 SYNCS.PHASECHK.TRANS64 P0, [R0+URZ], R3 ;  /* 0x00000003000085a7 */ /* 0x000ea400080010ff */
[----:B--2---:R-:W-:Y:S05]  /*9b50*/  @!P0 BRA `(.L_x_200) ;  /* 0xfffffffc00f08947 */ /* 0x004fea000383ffff */
[----:B------:R-:W-:Y:S05]  /*9b60*/  BRA `(.L_x_201) ;  /* 0xffffffa400cc7947 */ /* 0x000fea000383ffff */
.L_x_90:
[----:B------:R-:W-:-:S07]  /*9b70*/  MOV R0, UR7 ;  /* 0x0000000700007c02 */ /* 0x000fce0008000f00 */
.L_x_202:
[----:B-1----:R1:W2:Y:S02]  /*9b80*/  SYNCS.PHASECHK.TRANS64.TRYWAIT P1, [R0+URZ+0x190], R3 ;  /* 0x00019003000075a7 */ /* 0x0022a400080211ff */
[----:B--2---:R-:W-:Y:S05]  /*9b90*/  @!P1 NANOSLEEP.SYNCS 0x989680 ;  /* 0x009896800000995d */ /* 0x004fea0003900000 */
[----:B------:R-:W2:Y:S02]  /*9ba0*/  @!P1 SYNCS.PHASECHK.TRANS64 P1, [R0+URZ+0x190], R3 ;  /* 0x00019003000095a7 */ /* 0x000ea400080210ff */
[----:B--2---:R-:W-:Y:S05]  /*9bb0*/  @!P1 BRA `(.L_x_202) ;  /* 0xfffffffc00f09947 */ /* 0x004fea000383ffff */
[----:B------:R-:W-:Y:S05]  /*9bc0*/  BRA `(.L_x_203) ;  /* 0xffffffa800187947 */ /* 0x000fea000383ffff */
.L_x_95:
[----:B--2---:R2:W4:Y:S02]  /*9bd0*/  SYNCS.PHASECHK.TRANS64.TRYWAIT P0, [R0+URZ+0x110], R3 ;  /* 0x00011003000075a7 */ /* 0x00452400080011ff */
[----:B----4-:R-:W-:Y:S05]  /*9be0*/  @!P0 NANOSLEEP.SYNCS 0x989680 ;  /* 0x009896800000895d */ /* 0x010fea0003900000 */
[----:B------:R-:W4:Y:S02]  /*9bf0*/  @!P0 SYNCS.PHASECHK.TRANS64 P0, [R0+URZ+0x110], R3 ;  /* 0x00011003000085a7 */ /* 0x000f2400080010ff */
[----:B----4-:R-:W-:Y:S05]  /*9c00*/  @!P0 BRA `(.L_x_95) ;  /* 0xfffffffc00f08947 */ /* 0x010fea000383ffff */
[----:B------:R-:W-:Y:S05]  /*9c10*/  BRA `(.L_x_204) ;  /* 0xffffffac002c7947 */ /* 0x000fea000383ffff */
.L_x_98:
[----:B------:R-:W-:Y:S07]  /*9c20*/  MOV R0, UR7 ;  /* 0x0000000700007c02 */ /* 0x000fee0008000f00 */
.L_x_205:
[----:B--2---:R2:W4:Y:S02]  /*9c30*/  SYNCS.PHASECHK.TRANS64.TRYWAIT P0, [R0+URZ+0x108], R3 ;  /* 0x00010803000075a7 */ /* 0x00452400080011ff */
[----:B----4-:R-:W-:Y:S05]  /*9c40*/  @!P0 NANOSLEEP.SYNCS 0x989680 ;  /* 0x009896800000895d */ /* 0x010fea0003900000 */
[----:B------:R-:W4:Y:S02]  /*9c50*/  @!P0 SYNCS.PHASECHK.TRANS64 P0, [R0+URZ+0x108], R3 ;  /* 0x00010803000085a7 */ /* 0x000f2400080010ff */
[----:B----4-:R-:W-:Y:S05]  /*9c60*/  @!P0 BRA `(.L_x_205) ;  /* 0xfffffffc00f08947 */ /* 0x010fea000383ffff */
[----:B------:R-:W-:Y:S05]  /*9c70*/  BRA `(.L_x_97) ;  /* 0xffffffb0000c7947 */ /* 0x000fea000383ffff */
.L_x_101:
[----:B------:R-:W-:Y:S07]  /*9c80*/  MOV R3, UR7 ;  /* 0x0000000700037c02 */ /* 0x000fee0008000f00 */
.L_x_206:
[----:B-1----:R1:W2:Y:S02]  /*9c90*/  SYNCS.PHASECHK.TRANS64.TRYWAIT P0, [R3+URZ+0xe0], R12 ;  /* 0x0000e00c030075a7 */ /* 0x0022a400080011ff */
[----:B--2---:R-:W-:Y:S05]  /*9ca0*/  @!P0 NANOSLEEP.SYNCS 0x989680 ;  /* 0x009896800000895d */ /* 0x004fea0003900000 */
[----:B------:R-:W2:Y:S02]  /*9cb0*/  @!P0 SYNCS.PHASECHK.TRANS64 P0, [R3+URZ+0xe0], R12 ;  /* 0x0000e00c030085a7 */ /* 0x000ea400080010ff */
[----:B--2---:R-:W-:Y:S05]  /*9cc0*/  @!P0 BRA `(.L_x_206) ;  /* 0xfffffffc00f08947 */ /* 0x004fea000383ffff */
[----:B------:R-:W-:Y:S05]  /*9cd0*/  BRA `(.L_x_207) ;  /* 0xffffffb000847947 */ /* 0x000fea000383ffff */
.L_x_102:
[----:B-1----:R-:W-:Y:S07]  /*9ce0*/  MOV R3, UR7 ;  /* 0x0000000700037c02 */ /* 0x002fee0008000f00 */
.L_x_208:
[----:B-1----:R1:W2:Y:S02]  /*9cf0*/  SYNCS.PHASECHK.TRANS64.TRYWAIT P0, [R3+URZ+0xe8], R12 ;  /* 0x0000e80c030075a7 */ /* 0x0022a400080011ff */
[----:B--2---:R-:W-:Y:S05]  /*9d00*/  @!P0 NANOSLEEP.SYNCS 0x989680 ;  /* 0x009896800000895d */ /* 0x004fea0003900000 */
[----:B------:R-:W2:Y:S02]  /*9d10*/  @!P0 SYNCS.PHASECHK.TRANS64 P0, [R3+URZ+0xe8], R12 ;  /* 0x0000e80c030085a7 */ /* 0x000ea400080010ff */
[----:B--2---:R-:W-:Y:S05]  /*9d20*/  @!P0 BRA `(.L_x_208) ;  /* 0xfffffffc00f08947 */ /* 0x004fea000383ffff */
[----:B------:R-:W-:Y:S05]  /*9d30*/  BRA `(.L_x_209) ;  /* 0xffffffb000e07947 */ /* 0x000fea000383ffff */
.L_x_103:
[----:B-1----:R-:W-:Y:S07]  /*9d40*/  MOV R3, UR7 ;  /* 0x0000000700037c02 */ /* 0x002fee0008000f00 */
.L_x_210:
[----:B-1----:R1:W2:Y:S02]  /*9d50*/  SYNCS.PHASECHK.TRANS64.TRYWAIT P0, [R3+URZ+0xf0], R12 ;  /* 0x0000f00c030075a7 */ /* 0x0022a400080011ff */
[----:B--2---:R-:W-:Y:S05]  /*9d60*/  @!P0 NANOSLEEP.SYNCS 0x989680 ;  /* 0x009896800000895d */ /* 0x004fea0003900000 */
[----:B------:R-:W2:Y:S02]  /*9d70*/  @!P0 SYNCS.PHASECHK.TRANS64 P0, [R3+URZ+0xf0], R12 ;  /* 0x0000f00c030085a7 */ /* 0x000ea400080010ff */
[----:B--2---:R-:W-:Y:S05]  /*9d80*/  @!P0 BRA `(.L_x_210) ;  /* 0xfffffffc00f08947 */ /* 0x004fea000383ffff */
[----:B------:R-:W-:Y:S05]  /*9d90*/  BRA `(.L_x_211) ;  /* 0xffffffb4003c7947 */ /* 0x000fea000383ffff */
.L_x_104:
[----:B------:R-:W-:Y:S07]  /*9da0*/  MOV R3, UR7 ;  /* 0x0000000700037c02 */ /* 0x000fee0008000f00 */
.L_x_212:
[----:B-1----:R1:W2:Y:S02]  /*9db0*/  SYNCS.PHASECHK.TRANS64.TRYWAIT P0, [R3+URZ+0xf8], R12 ;  /* 0x0000f80c030075a7 */ /* 0x0022a400080011ff */
[----:B--2---:R-:W-:Y:S05]  /*9dc0*/  @!P0 NANOSLEEP.SYNCS 0x989680 ;  /* 0x009896800000895d */ /* 0x004fea0003900000 */
[----:B------:R-:W2:Y:S02]  /*9dd0*/  @!P0 SYNCS.PHASECHK.TRANS64 P0, [R3+URZ+0xf8], R12 ;  /* 0x0000f80c030085a7 */ /* 0x000ea400080010ff */
[----:B--2---:R-:W-:Y:S05]  /*9de0*/  @!P0 BRA `(.L_x_212) ;  /* 0xfffffffc00f08947 */ /* 0x004fea000383ffff */
[----:B------:R-:W-:Y:S05]  /*9df0*/  BRA `(.L_x_213) ;  /* 0xffffffb400dc7947 */ /* 0x000fea000383ffff */
.L_x_106:
[----:B------:R-:W-:-:S07]  /*9e00*/  MOV R0, UR7 ;  /* 0x0000000700007c02 */ /* 0x000fce0008000f00 */
.L_x_214:
[----:B-1----:R1:W4:Y:S02]  /*9e10*/  SYNCS.PHASECHK.TRANS64.TRYWAIT P0, [R0+URZ+0xe0], R3 ;  /* 0x0000e003000075a7 */ /* 0x00232400080011ff */
[----:B----4-:R-:W-:Y:S05]  /*9e20*/  @!P0 NANOSLEEP.SYNCS 0x989680 ;  /* 0x009896800000895d */ /* 0x010fea0003900000 */
[----:B------:R-:W4:Y:S02]  /*9e30*/  @!P0 SYNCS.PHASECHK.TRANS64 P0, [R0+URZ+0xe0], R3 ;  /* 0x0000e003000085a7 */ /* 0x000f2400080010ff */
[----:B----4-:R-:W-:Y:S05]  /*9e40*/  @!P0 BRA `(.L_x_214) ;  /* 0xfffffffc00f08947 */ /* 0x010fea000383ffff */
[----:B------:R-:W-:Y:S05]  /*9e50*/  BRA `(.L_x_215) ;  /* 0xffffffb800647947 */ /* 0x000fea000383ffff */
.L_x_107:
[----:B-1----:R-:W-:-:S07]  /*9e60*/  MOV R0, UR7 ;  /* 0x0000000700007c02 */ /* 0x002fce0008000f00 */
.L_x_216:
[----:B-1----:R1:W4:Y:S02]  /*9e70*/  SYNCS.PHASECHK.TRANS64.TRYWAIT P0, [R0+URZ+0xe8], R3 ;  /* 0x0000e803000075a7 */ /* 0x00232400080011ff */
[----:B----4-:R-:W-:Y:S05]  /*9e80*/  @!P0 NANOSLEEP.SYNCS 0x989680 ;  /* 0x009896800000895d */ /* 0x010fea0003900000 */
[----:B------:R-:W4:Y:S02]  /*9e90*/  @!P0 SYNCS.PHASECHK.TRANS64 P0, [R0+URZ+0xe8], R3 ;  /* 0x0000e803000085a7 */ /* 0x000f2400080010ff */
[----:B----4-:R-:W-:Y:S05]  /*9ea0*/  @!P0 BRA `(.L_x_216) ;  /* 0xfffffffc00f08947 */ /* 0x010fea000383ffff */
[----:B------:R-:W-:Y:S05]  /*9eb0*/  BRA `(.L_x_217) ;  /* 0xffffffb800547947 */ /* 0x000fea000383ffff */
.L_x_108:
[----:B-1----:R-:W-:-:S07]  /*9ec0*/  MOV R0, UR7 ;  /* 0x0000000700007c02 */ /* 0x002fce0008000f00 */
.L_x_218:
[----:B-1----:R1:W4:Y:S02]  /*9ed0*/  SYNCS.PHASECHK.TRANS64.TRYWAIT P0, [R0+URZ+0xf0], R3 ;  /* 0x0000f003000075a7 */ /* 0x00232400080011ff */
[----:B----4-:R-:W-:Y:S05]  /*9ee0*/  @!P0 NANOSLEEP.SYNCS 0x989680 ;  /* 0x009896800000895d */ /* 0x010fea0003900000 */
[----:B------:R-:W4:Y:S02]  /*9ef0*/  @!P0 SYNCS.PHASECHK.TRANS64 P0, [R0+URZ+0xf0], R3 ;  /* 0x0000f003000085a7 */ /* 0x000f2400080010ff */
[----:B----4-:R-:W-:Y:S05]  /*9f00*/  @!P0 BRA `(.L_x_218) ;  /* 0xfffffffc00f08947 */ /* 0x010fea000383ffff */
[----:B------:R-:W-:Y:S05]  /*9f10*/  BRA `(.L_x_219) ;  /* 0xffffffb800447947 */ /* 0x000fea000383ffff */
.L_x_110:
[----:B--2---:R2:W3:Y:S02]  /*9f20*/  SYNCS.PHASECHK.TRANS64.TRYWAIT P0, [R0+URZ+0x110], R3 ;  /* 0x00011003000075a7 */ /* 0x0044e400080011ff */
[----:B---3--:R-:W-:Y:S05]  /*9f30*/  @!P0 NANOSLEEP.SYNCS 0x989680 ;  /* 0x009896800000895d */ /* 0x008fea0003900000 */
[----:B------:R-:W3:Y:S02]  /*9f40*/  @!P0 SYNCS.PHASECHK.TRANS64 P0, [R0+URZ+0x110], R3 ;  /* 0x00011003000085a7 */ /* 0x000ee400080010ff */
[----:B---3--:R-:W-:Y:S05]  /*9f50*/  @!P0 BRA `(.L_x_110) ;  /* 0xfffffffc00f08947 */ /* 0x008fea000383ffff */
[----:B------:R-:W-:Y:S05]  /*9f60*/  BRA `(.L_x_220) ;  /* 0xffffffbc00207947 */ /* 0x000fea000383ffff */
.L_x_121:
[----:B-1----:R-:W-:Y:S04]  /*9f70*/  MOV R0, UR48 ;  /* 0x0000003000007c02 */ /* 0x002fe80008000f00 */
[----:B------:R1:W3:Y:S03]  /*9f80*/  SYNCS.PHASECHK.TRANS64.TRYWAIT P1, [R0+URZ+0xc0], R5 ;  /* 0x0000c005000075a7 */ /* 0x0002e600080211ff */
[----:B---3--:R-:W-:Y:S05]  /*9f90*/  @!P1 NANOSLEEP.SYNCS 0x989680 ;  /* 0x009896800000995d */ /* 0x008fea0003900000 */
[----:B------:R-:W3:Y:S02]  /*9fa0*/  @!P1 SYNCS.PHASECHK.TRANS64 P1, [R0+URZ+0xc0], R5 ;  /* 0x0000c005000095a7 */ /* 0x000ee400080210ff */
[----:B---3--:R-:W-:Y:S05]  /*9fb0*/  @!P1 BRA `(.L_x_121) ;  /* 0xfffffffc00ec9947 */ /* 0x008fea000383ffff */
[----:B------:R-:W-:Y:S05]  /*9fc0*/  BRA `(.L_x_120) ;  /* 0xffffffc8002c7947 */ /* 0x000fea000383ffff */
.L_x_123:
[----:B-1----:R1:W4:Y:S02]  /*9fd0*/  SYNCS.PHASECHK.TRANS64.TRYWAIT P0, [R88+URZ+0x130], R3 ;  /* 0x00013003580075a7 */ /* 0x00232400080011ff */
[----:B----4-:R-:W-:Y:S05]  /*9fe0*/  @!P0 NANOSLEEP.SYNCS 0x989680 ;  /* 0x009896800000895d */ /* 0x010fea0003900000 */
[----:B------:R-:W4:Y:S02]  /*9ff0*/  @!P0 SYNCS.PHASECHK.TRANS64 P0, [R88+URZ+0x130], R3 ;  /* 0x00013003580085a7 */ /* 0x000f2400080010ff */
[----:B----4-:R-:W-:Y:S05]  /*a000*/  @!P0 BRA `(.L_x_123) ;  /* 0xfffffffc00f08947 */ /* 0x010fea000383ffff */
[----:B------:R-:W-:Y:S05]  /*a010*/  BRA `(.L_x_122) ;  /* 0xffffffc800547947 */ /* 0x000fea000383ffff */
.L_x_132:
[----:B-1----:R1:W2:Y:S02]  /*a020*/  SYNCS.PHASECHK.TRANS64.TRYWAIT P0, [R3+URZ+0xc0], R0 ;  /* 0x0000c000030075a7 */ /* 0x0022a400080011ff */
[----:B--2---:R-:W-:Y:S05]  /*a030*/  @!P0 NANOSLEEP.SYNCS 0x989680 ;  /* 0x009896800000895d */ /* 0x004fea0003900000 */
[----:B------:R-:W2:Y:S02]  /*a040*/  @!P0 SYNCS.PHASECHK.TRANS64 P0, [R3+URZ+0xc0], R0 ;  /* 0x0000c000030085a7 */ /* 0x000ea400080010ff */
[----:B--2---:R-:W-:Y:S05]  /*a050*/  @!P0 BRA `(.L_x_132) ;  /* 0xfffffffc00f08947 */ /* 0x004fea000383ffff */
[----:B------:R-:W-:Y:S05]  /*a060*/  BRA `(.L_x_131) ;  /* 0xffffffd000807947 */ /* 0x000fea000383ffff */
.L_x_140:
[----:B-1----:R1:W2:Y:S02]  /*a070*/  SYNCS.PHASECHK.TRANS64.TRYWAIT P0, [R92+URZ+0xc0], R5 ;  /* 0x0000c0055c0075a7 */ /* 0x0022a400080011ff */
[----:B--2---:R-:W-:Y:S05]  /*a080*/  @!P0 NANOSLEEP.SYNCS 0x989680 ;  /* 0x009896800000895d */ /* 0x004fea0003900000 */
[----:B------:R-:W2:Y:S02]  /*a090*/  @!P0 SYNCS.PHASECHK.TRANS64 P0, [R92+URZ+0xc0], R5 ;  /* 0x0000c0055c0085a7 */ /* 0x000ea400080010ff */
[----:B--2---:R-:W-:Y:S05]  /*a0a0*/  @!P0 BRA `(.L_x_140) ;  /* 0xfffffffc00f08947 */ /* 0x004fea000383ffff */
[----:B------:R-:W-:Y:S05]  /*a0b0*/  BRA `(.L_x_139) ;  /* 0xffffffd800d47947 */ /* 0x000fea000383ffff */
.L_x_148:
[----:B-1----:R1:W2:Y:S02]  /*a0c0*/  SYNCS.PHASECHK.TRANS64.TRYWAIT P0, [R92+URZ+0xc0], R5 ;  /* 0x0000c0055c0075a7 */ /* 0x0022a400080011ff */
[----:B--2---:R-:W-:Y:S05]  /*a0d0*/  @!P0 NANOSLEEP.SYNCS 0x989680 ;  /* 0x009896800000895d */ /* 0x004fea0003900000 */
[----:B------:R-:W2:Y:S02]  /*a0e0*/  @!P0 SYNCS.PHASECHK.TRANS64 P0, [R92+URZ+0xc0], R5 ;  /* 0x0000c0055c0085a7 */ /* 0x000ea400080010ff */
[----:B--2---:R-:W-:Y:S05]  /*a0f0*/  @!P0 BRA `(.L_x_148) ;  /* 0xfffffffc00f08947 */ /* 0x004fea000383ffff */
[----:B------:R-:W-:Y:S05]  /*a100*/  BRA `(.L_x_147) ;  /* 0xffffffe400287947 */ /* 0x000fea000383ffff */
        .weak           $__internal_0_$__cuda_sm10x_tcgen05_guardrail_trap_col_being_dealloced_not_returned_by_alloc
        .type           $__internal_0_$__cuda_sm10x_tcgen05_guardrail_trap_col_being_dealloced_not_returned_by_alloc,@function
        .size           $__internal_0_$__cuda_sm10x_tcgen05_guardrail_trap_col_being_dealloced_not_returned_by_alloc,($__internal_1_$__cuda_sm10x_tcgen05_guardrail_trap_phase_invalid_during_alloc - $__internal_0_$__cuda_sm10x_tcgen05_guardrail_trap_col_being_dealloced_not_returned_by_alloc)
$__internal_0_$__cuda_sm10x_tcgen05_guardrail_trap_col_being_dealloced_not_returned_by_alloc:
[----:B------:R-:W-:Y:S05]  /*a110*/  BPT.TRAP 0x1 ;  /* 0x000000040000795c */ /* 0x000fea0000300000 */
[----:B------:R-:W-:-:S04]  /*a120*/  HFMA2 R3, -RZ, RZ, 0, 0 ;  /* 0x00000000ff037431 */ /* 0x000fc800000001ff */
[----:B------:R-:W-:Y:S05]  /*a130*/  RET.REL.NODEC R2 `(_ZN7cutlass13device_kernelINS_4gemm6kernel13GemmUniversalIN4cute5tupleIJiiiiEEENS1_10collective13CollectiveMmaINS1_35MainloopSm100TmaUmmaWarpSpecializedILi12ELi2ELi4ENS5_IJNS4_1CILi2EEENSA_ILi1EEESC_EEEEENS5_IJNSA_ILi128EEESF_NSA_ILi32EEEEEENS_10tfloat32_tENS5_IJlSC_lEEESI_SJ_NS4_8TiledMMAINS4_8MMA_AtomIJNS4_23SM100_MMA_TF32_2x1SM_SSISI_SI_fLi128ELi128ELNS4_4UMMA5MajorE0ELSO_0ELNSN_7ScaleInE0ELSP_0EEEEEENS4_6LayoutINS5_IJSC_SC_SC_EEENS5_IJNSA_ILi0EEESU_SU_EEEEENS5_IJNS4_10UnderscoreESX_SX_EEEEENS4_18SM100_TMA_2SM_LOADENS4_14ComposedLayoutINS4_7SwizzleILi3ELi4ELi3EEENS4_18smem_ptr_flag_bitsILi32EEENSS_INS5_IJNSA_ILi8EEESG_EEENS5_IJSG_SC_EEEEEEEvNS4_8identityES10_S1A_vS1B_EENS_8epilogue10collective18CollectiveEpilogueINS1D_23Sm100TmaWarpSpecializedILi4ELi2ELi16ELb1ELb0EEEJNS5_IJNSA_ILi64EEESF_SG_EEENS5_IJNSS_IS1I_SC_EENSS_INS5_IJNSA_ILi16EEESB_EEENS5_IJSC_S1I_EEEEEEEESI_SJ_SI_SJ_NS1D_6fusion15FusionCallbacksIS1H_NS1Q_17LinearCombinationISI_fSI_fLNS_15FloatRoundStyleE2EEES1J_S1P_JEEENS4_5SM1004TMEM4LOAD26SM100_TMEM_LOAD_32dp32b16xENS4_13SM90_TMA_LOADENS11_INS12_ILi2ELi4ELi3EEES15_NSS_INS5_IJS16_S1L_EEENS5_IJS1L_SC_EEEEEEENS4_39AutoVectorizingCopyWithAssumedAlignmentILi128EEENS4_14SM90_TMA_STOREES25_S27_S27_EEEvvEEEEvNT_6ParamsE) ;  /* 0xffffff5c02b07950 */ /* 0x000fea0003c3ffff */
        .weak           $__internal_1_$__cuda_sm10x_tcgen05_guardrail_trap_phase_invalid_during_alloc
        .type           $__internal_1_$__cuda_sm10x_tcgen05_guardrail_trap_phase_invalid_during_alloc,@function
        .size           $__internal_1_$__cuda_sm10x_tcgen05_guardrail_trap_phase_invalid_during_alloc,($__internal_2_$__cuda_sm10x_tcgen05_guardrail_trap_unallocated_columns_being_dealloced - $__internal_1_$__cuda_sm10x_tcgen05_guardrail_trap_phase_invalid_during_alloc)
$__internal_1_$__cuda_sm10x_tcgen05_guardrail_trap_phase_invalid_during_alloc:
[----:B------:R-:W-:Y:S05]  /*a140*/  BPT.TRAP 0x1 ;  /* 0x000000040000795c */ /* 0x000fea0000300000 */
[----:B------:R-:W-:-:S04]  /*a150*/  MOV R3, 0x0 ;  /* 0x0000000000037802 */ /* 0x000fc80000000f00 */
[----:B------:R-:W-:Y:S05]  /*a160*/  RET.REL.NODEC R2 `(_ZN7cutlass13device_kernelINS_4gemm6kernel13GemmUniversalIN4cute5tupleIJiiiiEEENS1_10collective13CollectiveMmaINS1_35MainloopSm100TmaUmmaWarpSpecializedILi12ELi2ELi4ENS5_IJNS4_1CILi2EEENSA_ILi1EEESC_EEEEENS5_IJNSA_ILi128EEESF_NSA_ILi32EEEEEENS_10tfloat32_tENS5_IJlSC_lEEESI_SJ_NS4_8TiledMMAINS4_8MMA_AtomIJNS4_23SM100_MMA_TF32_2x1SM_SSISI_SI_fLi128ELi128ELNS4_4UMMA5MajorE0ELSO_0ELNSN_7ScaleInE0ELSP_0EEEEEENS4_6LayoutINS5_IJSC_SC_SC_EEENS5_IJNSA_ILi0EEESU_SU_EEEEENS5_IJNS4_10UnderscoreESX_SX_EEEEENS4_18SM100_TMA_2SM_LOADENS4_14ComposedLayoutINS4_7SwizzleILi3ELi4ELi3EEENS4_18smem_ptr_flag_bitsILi32EEENSS_INS5_IJNSA_ILi8EEESG_EEENS5_IJSG_SC_EEEEEEEvNS4_8identityES10_S1A_vS1B_EENS_8epilogue10collective18CollectiveEpilogueINS1D_23Sm100TmaWarpSpecializedILi4ELi2ELi16ELb1ELb0EEEJNS5_IJNSA_ILi64EEESF_SG_EEENS5_IJNSS_IS1I_SC_EENSS_INS5_IJNSA_ILi16EEESB_EEENS5_IJSC_S1I_EEEEEEEESI_SJ_SI_SJ_NS1D_6fusion15FusionCallbacksIS1H_NS1Q_17LinearCombinationISI_fSI_fLNS_15FloatRoundStyleE2EEES1J_S1P_JEEENS4_5SM1004TMEM4LOAD26SM100_TMEM_LOAD_32dp32b16xENS4_13SM90_TMA_LOADENS11_INS12_ILi2ELi4ELi3EEES15_NSS_INS5_IJS16_S1L_EEENS5_IJS1L_SC_EEEEEEENS4_39AutoVectorizingCopyWithAssumedAlignmentILi128EEENS4_14SM90_TMA_STOREES25_S27_S27_EEEvvEEEEvNT_6ParamsE) ;  /* 0xffffff5c02a47950 */ /* 0x000fea0003c3ffff */
        .weak           $__internal_2_$__cuda_sm10x_tcgen05_guardrail_trap_unallocated_columns_being_dealloced
        .type           $__internal_2_$__cuda_sm10x_tcgen05_guardrail_trap_unallocated_columns_being_dealloced,@function
        .size           $__internal_2_$__cuda_sm10x_tcgen05_guardrail_trap_unallocated_columns_being_dealloced,(.L_x_222 - $__internal_2_$__cuda_sm10x_tcgen05_guardrail_trap_unallocated_columns_being_dealloced)
$__internal_2_$__cuda_sm10x_tcgen05_guardrail_trap_unallocated_columns_being_dealloced:
[----:B------:R-:W-:Y:S05]  /*a170*/  BPT.TRAP 0x1 ;  /* 0x000000040000795c */ /* 0x000fea0000300000 */
[----:B------:R-:W-:-:S04]  /*a180*/  HFMA2 R3, -RZ, RZ, 0, 0 ;  /* 0x00000000ff037431 */ /* 0x000fc800000001ff */
[----:B------:R-:W-:Y:S05]  /*a190*/  RET.REL.NODEC R2 `(_ZN7cutlass13device_kernelINS_4gemm6kernel13GemmUniversalIN4cute5tupleIJiiiiEEENS1_10collective13CollectiveMmaINS1_35MainloopSm100TmaUmmaWarpSpecializedILi12ELi2ELi4ENS5_IJNS4_1CILi2EEENSA_ILi1EEESC_EEEEENS5_IJNSA_ILi128EEESF_NSA_ILi32EEEEEENS_10tfloat32_tENS5_IJlSC_lEEESI_SJ_NS4_8TiledMMAINS4_8MMA_AtomIJNS4_23SM100_MMA_TF32_2x1SM_SSISI_SI_fLi128ELi128ELNS4_4UMMA5MajorE0ELSO_0ELNSN_7ScaleInE0ELSP_0EEEEEENS4_6LayoutINS5_IJSC_SC_SC_EEENS5_IJNSA_ILi0EEESU_SU_EEEEENS5_IJNS4_10UnderscoreESX_SX_EEEEENS4_18SM100_TMA_2SM_LOADENS4_14ComposedLayoutINS4_7SwizzleILi3ELi4ELi3EEENS4_18smem_ptr_flag_bitsILi32EEENSS_INS5_IJNSA_ILi8EEESG_EEENS5_IJSG_SC_EEEEEEEvNS4_8identityES10_S1A_vS1B_EENS_8epilogue10collective18CollectiveEpilogueINS1D_23Sm100TmaWarpSpecializedILi4ELi2ELi16ELb1ELb0EEEJNS5_IJNSA_ILi64EEESF_SG_EEENS5_IJNSS_IS1I_SC_EENSS_INS5_IJNSA_ILi16EEESB_EEENS5_IJSC_S1I_EEEEEEEESI_SJ_SI_SJ_NS1D_6fusion15FusionCallbacksIS1H_NS1Q_17LinearCombinationISI_fSI_fLNS_15FloatRoundStyleE2EEES1J_S1P_JEEENS4_5SM1004TMEM4LOAD26SM100_TMEM_LOAD_32dp32b16xENS4_13SM90_TMA_LOADENS11_INS12_ILi2ELi4ELi3EEES15_NSS_INS5_IJS16_S1L_EEENS5_IJS1L_SC_EEEEEEENS4_39AutoVectorizingCopyWithAssumedAlignmentILi128EEENS4_14SM90_TMA_STOREES25_S27_S27_EEEvvEEEEvNT_6ParamsE) ;  /* 0xffffff5c02987950 */ /* 0x000fea0003c3ffff */
.L_x_221:
[----:B------:R-:W-:-:S00]  /*a1a0*/  BRA `(.L_x_221) ;  /* 0xfffffffc00fc7947 */ /* 0x000fc0000383ffff */
[----:B------:R-:W-:-:S00]  /*a1b0*/  NOP ;  /* 0x0000000000007918 */ /* 0x000fc00000000000 */
        /* <DEDUP_REMOVED lines=12> */
.L_x_222:


//--------------------- .nv.global.init           --------------------------
	.section	.nv.global.init,"aw",@progbits
.nv.global.init:
	.type		$str$27,@object
	.size		$str$27,($str$28 - $str$27)
$str$27:
        /*0000*/ 	.byte	0x28, 0x61, 0x64, 0x64, 0x72, 0x65, 0x73, 0x73, 0x20, 0x26, 0x20, 0x6d, 0x61, 0x73, 0x6b, 0x29
        /*0010*/ 	.byte	0x20, 0x3d, 0x3d, 0x20, 0x30, 0x00
	.type		$str$28,@object
	.size		$str$28,($str$26 - $str$28)
$str$28:
        /*0016*/ 	.byte	0x2f, 0x74, 0x6d, 0x70, 0x2f, 0x63, 0x75, 0x74, 0x6c, 0x61, 0x73, 0x73, 0x5f, 0x73, 0x77, 0x65
        /*0026*/ 	.byte	0x65, 0x70, 0x5f, 0x73, 0x72, 0x63, 0x2f, 0x69, 0x6e, 0x63, 0x6c, 0x75, 0x64, 0x65, 0x2f, 0x63
        /*0036*/ 	.byte	0x75, 0x74, 0x65, 0x2f, 0x70, 0x6f, 0x69, 0x6e, 0x74, 0x65, 0x72, 0x5f, 0x66, 0x6c, 0x61, 0x67
        /*0046*/ 	.byte	0x67, 0x65, 0x64, 0x2e, 0x68, 0x70, 0x70, 0x00
	.type		$str$26,@object
	.size		$str$26,($str$25 - $str$26)
$str$26:
        /*004e*/ 	.byte	0x2f, 0x74, 0x6d, 0x70, 0x2f, 0x63, 0x75, 0x74, 0x6c, 0x61, 0x73, 0x73, 0x5f, 0x73, 0x77, 0x65
        /*005e*/ 	.byte	0x65, 0x70, 0x5f, 0x73, 0x72, 0x63, 0x2f, 0x69, 0x6e, 0x63, 0x6c, 0x75, 0x64, 0x65, 0x2f, 0x63
        /*006e*/ 	.byte	0x75, 0x74, 0x65, 0x2f, 0x61, 0x74, 0x6f, 0x6d, 0x2f, 0x63, 0x6f, 0x70, 0x79, 0x5f, 0x74, 0x72
        /*007e*/ 	.byte	0x61, 0x69, 0x74, 0x73, 0x5f, 0x73, 0x6d, 0x31, 0x30, 0x30, 0x2e, 0x68, 0x70, 0x70, 0x00
	.type		$str$25,@object
	.size		$str$25,(__unnamed_1 - $str$25)
$str$25:
        /*008d*/ 	.byte	0x28, 0x28, 0x75, 0x69, 0x6e, 0x74, 0x33, 0x32, 0x5f, 0x74, 0x28, 0x74, 0x68, 0x72, 0x65, 0x61
        /*009d*/ 	.byte	0x64, 0x49, 0x64, 0x78, 0x2e, 0x78, 0x29, 0x20, 0x2f, 0x20, 0x33, 0x32, 0x29, 0x20, 0x25, 0x20
        /*00ad*/ 	.byte	0x34, 0x29, 0x20, 0x3d, 0x3d, 0x20, 0x28, 0x28, 0x28, 0x74, 0x6d, 0x65, 0x6d, 0x5f, 0x61, 0x64
        /*00bd*/ 	.byte	0x64, 0x72, 0x20, 0x3e, 0x3e, 0x20, 0x31, 0x36, 0x29, 0x20, 0x2f, 0x20, 0x33, 0x32, 0x29, 0x20
        /*00cd*/ 	.byte	0x25, 0x20, 0x34, 0x29, 0x00
	.type		__unnamed_1,@object
	.size		__unnamed_1,(__unnamed_2 - __unnamed_1)
__unnamed_1:
        /*00d2*/ 	.byte	0x61, 0x75, 0x74, 0x6f, 0x20, 0x63, 0x75, 0x74, 0x65, 0x3a, 0x3a, 0x61, 0x73, 0x5f, 0x70, 0x6f
        /* <DEDUP_REMOVED lines=24> */
        /*0262*/ 	.byte	0x43, 0x3c, 0x32, 0x30, 0x34, 0x38, 0x3e, 0x3e, 0x3e, 0x3e, 0x5d, 0x00
	.type		__unnamed_2,@object
	.size		__unnamed_2,(.L_2 - __unnamed_2)
__unnamed_2:
        /* <DEDUP_REMOVED lines=42> */
        /*050e*/ 	.byte	0x3e, 0x5d, 0x00
.L_2:


//--------------------- .nv.shared._ZN7cutlass13device_kernelINS_4gemm6kernel13GemmUniversalIN4cute5tupleIJiiiiEEENS1_10collective13CollectiveMmaINS1_35MainloopSm100TmaUmmaWarpSpecializedILi12ELi2ELi4ENS5_IJNS4_1CILi2EEENSA_ILi1EEESC_EEEEENS5_IJNSA_ILi128EEESF_NSA_ILi32EEEEEENS_10tfloat32_tENS5_IJlSC_lEEESI_SJ_NS4_8TiledMMAINS4_8MMA_AtomIJNS4_23SM100_MMA_TF32_2x1SM_SSISI_SI_fLi128ELi128ELNS4_4UMMA5MajorE0ELSO_0ELNSN_7ScaleInE0ELSP_0EEEEEENS4_6LayoutINS5_IJSC_SC_SC_EEENS5_IJNSA_ILi0EEESU_SU_EEEEENS5_IJNS4_10UnderscoreESX_SX_EEEEENS4_18SM100_TMA_2SM_LOADENS4_14ComposedLayoutINS4_7SwizzleILi3ELi4ELi3EEENS4_18smem_ptr_flag_bitsILi32EEENSS_INS5_IJNSA_ILi8EEESG_EEENS5_IJSG_SC_EEEEEEEvNS4_8identityES10_S1A_vS1B_EENS_8epilogue10collective18CollectiveEpilogueINS1D_23Sm100TmaWarpSpecializedILi4ELi2ELi16ELb1ELb0EEEJNS5_IJNSA_ILi64EEESF_SG_EEENS5_IJNSS_IS1I_SC_EENSS_INS5_IJNSA_ILi16EEESB_EEENS5_IJSC_S1I_EEEEEEEESI_SJ_SI_SJ_NS1D_6fusion15FusionCallbacksIS1H_NS1Q_17LinearCombinationISI_fSI_fLNS_15FloatRoundStyleE2EEES1J_S1P_JEEENS4_5SM1004TMEM4LOAD26SM100_TMEM_LOAD_32dp32b16xENS4_13SM90_TMA_LOADENS11_INS12_ILi2ELi4ELi3EEES15_NSS_INS5_IJS16_S1L_EEENS5_IJS1L_SC_EEEEEEENS4_39AutoVectorizingCopyWithAssumedAlignmentILi128EEENS4_14SM90_TMA_STOREES25_S27_S27_EEEvvEEEEvNT_6ParamsE --------------------------
	.section	.nv.shared._ZN7cutlass13device_kernelINS_4gemm6kernel13GemmUniversalIN4cute5tupleIJiiiiEEENS1_10collective13CollectiveMmaINS1_35MainloopSm100TmaUmmaWarpSpecializedILi12ELi2ELi4ENS5_IJNS4_1CILi2EEENSA_ILi1EEESC_EEEEENS5_IJNSA_ILi128EEESF_NSA_ILi32EEEEEENS_10tfloat32_tENS5_IJlSC_lEEESI_SJ_NS4_8TiledMMAINS4_8MMA_AtomIJNS4_23SM100_MMA_TF32_2x1SM_SSISI_SI_fLi128ELi128ELNS4_4UMMA5MajorE0ELSO_0ELNSN_7ScaleInE0ELSP_0EEEEEENS4_6LayoutINS5_IJSC_SC_SC_EEENS5_IJNSA_ILi0EEESU_SU_EEEEENS5_IJNS4_10UnderscoreESX_SX_EEEEENS4_18SM100_TMA_2SM_LOADENS4_14ComposedLayoutINS4_7SwizzleILi3ELi4ELi3EEENS4_18smem_ptr_flag_bitsILi32EEENSS_INS5_IJNSA_ILi8EEESG_EEENS5_IJSG_SC_EEEEEEEvNS4_8identityES10_S1A_vS1B_EENS_8epilogue10collective18CollectiveEpilogueINS1D_23Sm100TmaWarpSpecializedILi4ELi2ELi16ELb1ELb0EEEJNS5_IJNSA_ILi64EEESF_SG_EEENS5_IJNSS_IS1I_SC_EENSS_INS5_IJNSA_ILi16EEESB_EEENS5_IJSC_S1I_EEEEEEEESI_SJ_SI_SJ_NS1D_6fusion15FusionCallbacksIS1H_NS1Q_17LinearCombinationISI_fSI_fLNS_15FloatRoundStyleE2EEES1J_S1P_JEEENS4_5SM1004TMEM4LOAD26SM100_TMEM_LOAD_32dp32b16xENS4_13SM90_TMA_LOADENS11_INS12_ILi2ELi4ELi3EEES15_NSS_INS5_IJS16_S1L_EEENS5_IJS1L_SC_EEEEEEENS4_39AutoVectorizingCopyWithAssumedAlignmentILi128EEENS4_14SM90_TMA_STOREES25_S27_S27_EEEvvEEEEvNT_6ParamsE,"aw",@nobits
	.sectionflags	@""
	.align	16
	.zero		1024


//--------------------- .nv.shared.reserved.0     --------------------------
	.section	.nv.shared.reserved.0,"aw",@nobits
	.weak		__nv_reservedSMEM_offset_0_alias
	.size		__nv_reservedSMEM_offset_0_alias, 0, 64
	.other		__nv_reservedSMEM_offset_0_alias,@"STO_CUDA_RESERVED_SHARED STV_DEFAULT"
__nv_reservedSMEM_offset_0_alias:
	.zero		0
.nv.shared.reserved.0:
	.zero		64
	.weak		__nv_reservedSMEM_tcgen05_partition
	.type		__nv_reservedSMEM_tcgen05_partition,@object
	.size		__nv_reservedSMEM_tcgen05_partition,(.L_0 - __nv_reservedSMEM_tcgen05_partition)
__nv_reservedSMEM_tcgen05_partition:
	.zero		32
.L_0:


//--------------------- .nv.global                --------------------------
	.section	.nv.global,"aw",@nobits
.nv.global:
	.type		_ZN40_INTERNAL_a6c43d96_4_k_cu_5ec39a9e_101954cute1_E,@object
	.size		_ZN40_INTERNAL_a6c43d96_4_k_cu_5ec39a9e_101954cute1_E,(_ZN40_INTERNAL_a6c43d96_4_k_cu_5ec39a9e_101954cuda3std3__45__cpo6cbeginE - _ZN40_INTERNAL_a6c43d96_4_k_cu_5ec39a9e_101954cute1_E)
_ZN40_INTERNAL_a6c43d96_4_k_cu_5ec39a9e_101954cute1_E:
	.zero		1
	.type		_ZN40_INTERNAL_a6c43d96_4_k_cu_5ec39a9e_101954cuda3std3__45__cpo6cbeginE,@object
	.size		_ZN40_INTERNAL_a6c43d96_4_k_cu_5ec39a9e_101954cuda3std3__45__cpo6cbeginE,(_ZN40_INTERNAL_a6c43d96_4_k_cu_5ec39a9e_101954cuda3std3__48in_placeE - _ZN40_INTERNAL_a6c43d96_4_k_cu_5ec39a9e_101954cuda3std3__45__cpo6cbeginE)
_ZN40_INTERNAL_a6c43d96_4_k_cu_5ec39a9e_101954cuda3std3__45__cpo6cbeginE:
	.zero		1
	.type		_ZN40_INTERNAL_a6c43d96_4_k_cu_5ec39a9e_101954cuda3std3__48in_placeE,@object
	.size		_ZN40_INTERNAL_a6c43d96_4_k_cu_5ec39a9e_101954cuda3std3__48in_placeE,(_ZN40_INTERNAL_a6c43d96_4_k_cu_5ec39a9e_101954cuda3std6ranges3__45__cpo9iter_moveE - _ZN40_INTERNAL_a6c43d96_4_k_cu_5ec39a9e_101954cuda3std3__48in_placeE)
_ZN40_INTERNAL_a6c43d96_4_k_cu_5ec39a9e_101954cuda3std3__48in_placeE:
	.zero		1
	.type		_ZN40_INTERNAL_a6c43d96_4_k_cu_5ec39a9e_101954cuda3std6ranges3__45__cpo9iter_moveE,@object
	.size		_ZN40_INTERNAL_a6c43d96_4_k_cu_5ec39a9e_101954cuda3std6ranges3__45__cpo9iter_moveE,(_ZN40_INTERNAL_a6c43d96_4_k_cu_5ec39a9e_101954cuda3std3__45__cpo5beginE - _ZN40_INTERNAL_a6c43d96_4_k_cu_5ec39a9e_101954cuda3std6ranges3__45__cpo9iter_moveE)
_ZN40_INTERNAL_a6c43d96_4_k_cu_5ec39a9e_101954cuda3std6ranges3__45__cpo9iter_moveE:
	.zero		1
	.type		_ZN40_INTERNAL_a6c43d96_4_k_cu_5ec39a9e_101954cuda3std3__45__cpo5beginE,@object
	.size		_ZN40_INTERNAL_a6c43d96_4_k_cu_5ec39a9e_101954cuda3std3__45__cpo5beginE,(_ZN40_INTERNAL_a6c43d96_4_k_cu_5ec39a9e_101954cuda3std3__442_GLOBAL__N__a6c43d96_4_k_cu_5ec39a9e_101956ignoreE - _ZN40_INTERNAL_a6c43d96_4_k_cu_5ec39a9e_101954cuda3std3__45__cpo5beginE)
_ZN40_INTERNAL_a6c43d96_4_k_cu_5ec39a9e_101954cuda3std3__45__cpo5beginE:
	.zero		1
	.type		_ZN40_INTERNAL_a6c43d96_4_k_cu_5ec39a9e_101954cuda3std3__442_GLOBAL__N__a6c43d96_4_k_cu_5ec39a9e_101956ignoreE,@object
	.size		_ZN40_INTERNAL_a6c43d96_4_k_cu_5ec39a9e_101954cuda3std3__442_GLOBAL__N__a6c43d96_4_k_cu_5ec39a9e_101956ignoreE,(_ZN40_INTERNAL_a6c43d96_4_k_cu_5ec39a9e_101954cute7productE - _ZN40_INTERNAL_a6c43d96_4_k_cu_5ec39a9e_101954cuda3std3__442_GLOBAL__N__a6c43d96_4_k_cu_5ec39a9e_101956ignoreE)
_ZN40_INTERNAL_a6c43d96_4_k_cu_5ec39a9e_101954cuda3std3__442_GLOBAL__N__a6c43d96_4_k_cu_5ec39a9e_101956ignoreE:
	.zero		1
	.type		_ZN40_INTERNAL_a6c43d96_4_k_cu_5ec39a9e_101954cute7productE,@object
	.size		_ZN40_INTERNAL_a6c43d96_4_k_cu_5ec39a9e_101954cute7productE,(_ZN40_INTERNAL_a6c43d96_4_k_cu_5ec39a9e_101954cuda3std3__45__cpo3endE - _ZN40_INTERNAL_a6c43d96_4_k_cu_5ec39a9e_101954cute7productE)
_ZN40_INTERNAL_a6c43d96_4_k_cu_5ec39a9e_101954cute7productE:
	.zero		1
	.type		_ZN40_INTERNAL_a6c43d96_4_k_cu_5ec39a9e_101954cuda3std3__45__cpo3endE,@object
	.size		_ZN40_INTERNAL_a6c43d96_4_k_cu_5ec39a9e_101954cuda3std3__45__cpo3endE,(_ZN40_INTERNAL_a6c43d96_4_k_cu_5ec39a9e_101954cuda3std3__419piecewise_constructE - _ZN40_INTERNAL_a6c43d96_4_k_cu_5ec39a9e_101954cuda3std3__45__cpo3endE)
_ZN40_INTERNAL_a6c43d96_4_k_cu_5ec39a9e_101954cuda3std3__45__cpo3endE:
	.zero		1
	.type		_ZN40_INTERNAL_a6c43d96_4_k_cu_5ec39a9e_101954cuda3std3__419piecewise_constructE,@object
	.size		_ZN40_INTERNAL_a6c43d96_4_k_cu_5ec39a9e_101954cuda3std3__419piecewise_constructE,(_ZN40_INTERNAL_a6c43d96_4_k_cu_5ec39a9e_101954cuda3std3__45__cpo4cendE - _ZN40_INTERNAL_a6c43d96_4_k_cu_5ec39a9e_101954cuda3std3__419piecewise_constructE)
_ZN40_INTERNAL_a6c43d96_4_k_cu_5ec39a9e_101954cuda3std3__419piecewise_constructE:
	.zero		1
	.type		_ZN40_INTERNAL_a6c43d96_4_k_cu_5ec39a9e_101954cuda3std3__45__cpo4cendE,@object
	.size		_ZN40_INTERNAL_a6c43d96_4_k_cu_5ec39a9e_101954cuda3std3__45__cpo4cendE,(_ZN40_INTERNAL_a6c43d96_4_k_cu_5ec39a9e_101954cuda3std6ranges3__45__cpo4swapE - _ZN40_INTERNAL_a6c43d96_4_k_cu_5ec39a9e_101954cuda3std3__45__cpo4cendE)
_ZN40_INTERNAL_a6c43d96_4_k_cu_5ec39a9e_101954cuda3std3__45__cpo4cendE:
	.zero		1
	.type		_ZN40_INTERNAL_a6c43d96_4_k_cu_5ec39a9e_101954cuda3std6ranges3__45__cpo4swapE,@object
	.size		_ZN40_INTERNAL_a6c43d96_4_k_cu_5ec39a9e_101954cuda3std6ranges3__45__cpo4swapE,(.L_10 - _ZN40_INTERNAL_a6c43d96_4_k_cu_5ec39a9e_101954cuda3std6ranges3__45__cpo4swapE)
_ZN40_INTERNAL_a6c43d96_4_k_cu_5ec39a9e_101954cuda3std6ranges3__45__cpo4swapE:
	.zero		1
.L_10:


//--------------------- .nv.constant0._ZN7cutlass13device_kernelINS_4gemm6kernel13GemmUniversalIN4cute5tupleIJiiiiEEENS1_10collective13CollectiveMmaINS1_35MainloopSm100TmaUmmaWarpSpecializedILi12ELi2ELi4ENS5_IJNS4_1CILi2EEENSA_ILi1EEESC_EEEEENS5_IJNSA_ILi128EEESF_NSA_ILi32EEEEEENS_10tfloat32_tENS5_IJlSC_lEEESI_SJ_NS4_8TiledMMAINS4_8MMA_AtomIJNS4_23SM100_MMA_TF32_2x1SM_SSISI_SI_fLi128ELi128ELNS4_4UMMA5MajorE0ELSO_0ELNSN_7ScaleInE0ELSP_0EEEEEENS4_6LayoutINS5_IJSC_SC_SC_EEENS5_IJNSA_ILi0EEESU_SU_EEEEENS5_IJNS4_10UnderscoreESX_SX_EEEEENS4_18SM100_TMA_2SM_LOADENS4_14ComposedLayoutINS4_7SwizzleILi3ELi4ELi3EEENS4_18smem_ptr_flag_bitsILi32EEENSS_INS5_IJNSA_ILi8EEESG_EEENS5_IJSG_SC_EEEEEEEvNS4_8identityES10_S1A_vS1B_EENS_8epilogue10collective18CollectiveEpilogueINS1D_23Sm100TmaWarpSpecializedILi4ELi2ELi16ELb1ELb0EEEJNS5_IJNSA_ILi64EEESF_SG_EEENS5_IJNSS_IS1I_SC_EENSS_INS5_IJNSA_ILi16EEESB_EEENS5_IJSC_S1I_EEEEEEEESI_SJ_SI_SJ_NS1D_6fusion15FusionCallbacksIS1H_NS1Q_17LinearCombinationISI_fSI_fLNS_15FloatRoundStyleE2EEES1J_S1P_JEEENS4_5SM1004TMEM4LOAD26SM100_TMEM_LOAD_32dp32b16xENS4_13SM90_TMA_LOADENS11_INS12_ILi2ELi4ELi3EEES15_NSS_INS5_IJS16_S1L_EEENS5_IJS1L_SC_EEEEEEENS4_39AutoVectorizingCopyWithAssumedAlignmentILi128EEENS4_14SM90_TMA_STOREES25_S27_S27_EEEvvEEEEvNT_6ParamsE --------------------------
	.section	.nv.constant0._ZN7cutlass13device_kernelINS_4gemm6kernel13GemmUniversalIN4cute5tupleIJiiiiEEENS1_10collective13CollectiveMmaINS1_35MainloopSm100TmaUmmaWarpSpecializedILi12ELi2ELi4ENS5_IJNS4_1CILi2EEENSA_ILi1EEESC_EEEEENS5_IJNSA_ILi128EEESF_NSA_ILi32EEEEEENS_10tfloat32_tENS5_IJlSC_lEEESI_SJ_NS4_8TiledMMAINS4_8MMA_AtomIJNS4_23SM100_MMA_TF32_2x1SM_SSISI_SI_fLi128ELi128ELNS4_4UMMA5MajorE0ELSO_0ELNSN_7ScaleInE0ELSP_0EEEEEENS4_6LayoutINS5_IJSC_SC_SC_EEENS5_IJNSA_ILi0EEESU_SU_EEEEENS5_IJNS4_10UnderscoreESX_SX_EEEEENS4_18SM100_TMA_2SM_LOADENS4_14ComposedLayoutINS4_7SwizzleILi3ELi4ELi3EEENS4_18smem_ptr_flag_bitsILi32EEENSS_INS5_IJNSA_ILi8EEESG_EEENS5_IJSG_SC_EEEEEEEvNS4_8identityES10_S1A_vS1B_EENS_8epilogue10collective18CollectiveEpilogueINS1D_23Sm100TmaWarpSpecializedILi4ELi2ELi16ELb1ELb0EEEJNS5_IJNSA_ILi64EEESF_SG_EEENS5_IJNSS_IS1I_SC_EENSS_INS5_IJNSA_ILi16EEESB_EEENS5_IJSC_S1I_EEEEEEEESI_SJ_SI_SJ_NS1D_6fusion15FusionCallbacksIS1H_NS1Q_17LinearCombinationISI_fSI_fLNS_15FloatRoundStyleE2EEES1J_S1P_JEEENS4_5SM1004TMEM4LOAD26SM100_TMEM_LOAD_32dp32b16xENS4_13SM90_TMA_LOADENS11_INS12_ILi2ELi4ELi3EEES15_NSS_INS5_IJS16_S1L_EEENS5_IJS1L_SC_EEEEEEENS4_39AutoVectorizingCopyWithAssumedAlignmentILi128EEENS4_14SM90_TMA_STOREES25_S27_S27_EEEvvEEEEvNT_6ParamsE,"a",@progbits
	.sectionflags	@""
	.align	4
.nv.constant0._ZN7cutlass13device_kernelINS_4gemm6kernel13GemmUniversalIN4cute5tupleIJiiiiEEENS1_10collective13CollectiveMmaINS1_35MainloopSm100TmaUmmaWarpSpecializedILi12ELi2ELi4ENS5_IJNS4_1CILi2EEENSA_ILi1EEESC_EEEEENS5_IJNSA_ILi128EEESF_NSA_ILi32EEEEEENS_10tfloat32_tENS5_IJlSC_lEEESI_SJ_NS4_8TiledMMAINS4_8MMA_AtomIJNS4_23SM100_MMA_TF32_2x1SM_SSISI_SI_fLi128ELi128ELNS4_4UMMA5MajorE0ELSO_0ELNSN_7ScaleInE0ELSP_0EEEEEENS4_6LayoutINS5_IJSC_SC_SC_EEENS5_IJNSA_ILi0EEESU_SU_EEEEENS5_IJNS4_10UnderscoreESX_SX_EEEEENS4_18SM100_TMA_2SM_LOADENS4_14ComposedLayoutINS4_7SwizzleILi3ELi4ELi3EEENS4_18smem_ptr_flag_bitsILi32EEENSS_INS5_IJNSA_ILi8EEESG_EEENS5_IJSG_SC_EEEEEEEvNS4_8identityES10_S1A_vS1B_EENS_8epilogue10collective18CollectiveEpilogueINS1D_23Sm100TmaWarpSpecializedILi4ELi2ELi16ELb1ELb0EEEJNS5_IJNSA_ILi64EEESF_SG_EEENS5_IJNSS_IS1I_SC_EENSS_INS5_IJNSA_ILi16EEESB_EEENS5_IJSC_S1I_EEEEEEEESI_SJ_SI_SJ_NS1D_6fusion15FusionCallbacksIS1H_NS1Q_17LinearCombinationISI_fSI_fLNS_15FloatRoundStyleE2EEES1J_S1P_JEEENS4_5SM1004TMEM4LOAD26SM100_TMEM_LOAD_32dp32b16xENS4_13SM90_TMA_LOADENS11_INS12_ILi2ELi4ELi3EEES15_NSS_INS5_IJS16_S1L_EEENS5_IJS1L_SC_EEEEEEENS4_39AutoVectorizingCopyWithAssumedAlignmentILi128EEENS4_14SM90_TMA_STOREES25_S27_S27_EEEvvEEEEvNT_6ParamsE:
	.zero		2944


//--------------------- SYMBOLS --------------------------

	.type		.nv.reservedSmem.offset0,@object
	.size		.nv.reservedSmem.offset0,0x4
	.type		.nv.reservedSmem.cap,@object
	.size		.nv.reservedSmem.cap,0x4
	.type		__assertfail,@function
